//
// Generated by NVIDIA NVVM Compiler
//
// Compiler Build ID: CL-36424714
// Cuda compilation tools, release 13.0, V13.0.88
// Based on NVVM 20.0.0
//

.version 9.0
.target sm_100
.address_size 64

	// .globl	_Z14kernel2D_basicPKfPfi
// _ZZ12kernel2D_optPKfPfiE4tile has been demoted
// _ZZ12kernel3D_optPKfPfiE6shTile has been demoted

.visible .entry _Z14kernel2D_basicPKfPfi(
	.param .u64 .ptr .align 1 _Z14kernel2D_basicPKfPfi_param_0,
	.param .u64 .ptr .align 1 _Z14kernel2D_basicPKfPfi_param_1,
	.param .u32 _Z14kernel2D_basicPKfPfi_param_2
)
{
	.reg .pred 	%p<39>;
	.reg .b32 	%r<30>;
	.reg .b32 	%f<39>;
	.reg .b64 	%rd<31>;

	ld.param.u64 	%rd7, [_Z14kernel2D_basicPKfPfi_param_0];
	ld.param.u64 	%rd6, [_Z14kernel2D_basicPKfPfi_param_1];
	ld.param.u32 	%r6, [_Z14kernel2D_basicPKfPfi_param_2];
	cvta.to.global.u64 	%rd1, %rd7;
	mov.u32 	%r7, %ctaid.x;
	mov.u32 	%r8, %ntid.x;
	mov.u32 	%r9, %tid.x;
	mad.lo.s32 	%r1, %r7, %r8, %r9;
	mov.u32 	%r10, %ctaid.y;
	mov.u32 	%r11, %ntid.y;
	mov.u32 	%r12, %tid.y;
	mad.lo.s32 	%r13, %r10, %r11, %r12;
	add.s32 	%r14, %r1, -1;
	setp.gt.s32 	%p5, %r1, 0;
	setp.le.s32 	%p6, %r1, %r6;
	and.pred  	%p1, %p5, %p6;
	mul.lo.s32 	%r2, %r14, %r6;
	setp.ne.s32 	%p7, %r13, 0;
	setp.le.s32 	%p8, %r13, %r6;
	and.pred  	%p2, %p7, %p8;
	and.pred  	%p10, %p1, %p2;
	cvt.s64.s32 	%rd8, %r2;
	cvt.u64.u32 	%rd2, %r13;
	add.s64 	%rd9, %rd2, %rd8;
	shl.b64 	%rd10, %rd9, 2;
	add.s64 	%rd3, %rd1, %rd10;
	mov.f32 	%f31, 0f00000000;
	not.pred 	%p11, %p10;
	@%p11 bra 	$L__BB0_2;
	ld.global.f32 	%f20, [%rd3+-4];
	add.f32 	%f31, %f20, 0f00000000;
$L__BB0_2:
	cvt.u32.u64 	%r15, %rd2;
	setp.ge.s32 	%p12, %r15, %r6;
	not.pred 	%p13, %p1;
	or.pred  	%p14, %p13, %p12;
	@%p14 bra 	$L__BB0_4;
	add.s32 	%r17, %r15, %r2;
	mul.wide.s32 	%rd12, %r17, 4;
	add.s64 	%rd13, %rd1, %rd12;
	ld.global.f32 	%f21, [%rd13];
	add.f32 	%f31, %f31, %f21;
$L__BB0_4:
	add.s32 	%r3, %r15, 1;
	setp.ge.s32 	%p15, %r3, %r6;
	or.pred  	%p17, %p13, %p15;
	@%p17 bra 	$L__BB0_6;
	ld.global.f32 	%f22, [%rd3+4];
	add.f32 	%f31, %f31, %f22;
$L__BB0_6:
	setp.gt.s32 	%p18, %r1, -1;
	setp.lt.s32 	%p19, %r1, %r6;
	and.pred  	%p3, %p18, %p19;
	mul.lo.s32 	%r4, %r1, %r6;
	and.pred  	%p20, %p3, %p2;
	cvt.s64.s32 	%rd15, %r4;
	add.s64 	%rd16, %rd2, %rd15;
	shl.b64 	%rd17, %rd16, 2;
	add.s64 	%rd4, %rd1, %rd17;
	not.pred 	%p21, %p20;
	@%p21 bra 	$L__BB0_8;
	ld.global.f32 	%f23, [%rd4+-4];
	add.f32 	%f31, %f31, %f23;
$L__BB0_8:
	setp.ge.s32 	%p22, %r15, %r6;
	not.pred 	%p23, %p3;
	or.pred  	%p24, %p23, %p22;
	@%p24 bra 	$L__BB0_10;
	add.s32 	%r21, %r15, %r4;
	mul.wide.s32 	%rd19, %r21, 4;
	add.s64 	%rd20, %rd1, %rd19;
	ld.global.f32 	%f24, [%rd20];
	add.f32 	%f31, %f31, %f24;
$L__BB0_10:
	setp.ge.s32 	%p25, %r3, %r6;
	or.pred  	%p27, %p23, %p25;
	@%p27 bra 	$L__BB0_12;
	ld.global.f32 	%f25, [%rd4+4];
	add.f32 	%f31, %f31, %f25;
$L__BB0_12:
	add.s32 	%r22, %r1, 1;
	setp.gt.s32 	%p28, %r1, -2;
	setp.lt.s32 	%p29, %r22, %r6;
	and.pred  	%p4, %p28, %p29;
	add.s32 	%r5, %r4, %r6;
	and.pred  	%p30, %p4, %p2;
	cvt.s64.s32 	%rd21, %r5;
	add.s64 	%rd22, %rd2, %rd21;
	shl.b64 	%rd23, %rd22, 2;
	add.s64 	%rd5, %rd1, %rd23;
	not.pred 	%p31, %p30;
	@%p31 bra 	$L__BB0_14;
	ld.global.f32 	%f26, [%rd5+-4];
	add.f32 	%f31, %f31, %f26;
$L__BB0_14:
	setp.ge.s32 	%p32, %r15, %r6;
	not.pred 	%p33, %p4;
	or.pred  	%p34, %p33, %p32;
	@%p34 bra 	$L__BB0_16;
	add.s32 	%r25, %r15, %r5;
	mul.wide.s32 	%rd25, %r25, 4;
	add.s64 	%rd26, %rd1, %rd25;
	ld.global.f32 	%f27, [%rd26];
	add.f32 	%f31, %f31, %f27;
$L__BB0_16:
	setp.ge.s32 	%p35, %r3, %r6;
	or.pred  	%p37, %p33, %p35;
	@%p37 bra 	$L__BB0_18;
	ld.global.f32 	%f28, [%rd5+4];
	add.f32 	%f31, %f31, %f28;
$L__BB0_18:
	max.s32 	%r27, %r1, %r15;
	setp.ge.s32 	%p38, %r27, %r6;
	@%p38 bra 	$L__BB0_20;
	div.rn.f32 	%f29, %f31, 0f41100000;
	add.s32 	%r29, %r4, %r15;
	cvta.to.global.u64 	%rd28, %rd6;
	mul.wide.s32 	%rd29, %r29, 4;
	add.s64 	%rd30, %rd28, %rd29;
	st.global.f32 	[%rd30], %f29;
$L__BB0_20:
	ret;

}
	// .globl	_Z12kernel2D_optPKfPfi
.visible .entry _Z12kernel2D_optPKfPfi(
	.param .u64 .ptr .align 1 _Z12kernel2D_optPKfPfi_param_0,
	.param .u64 .ptr .align 1 _Z12kernel2D_optPKfPfi_param_1,
	.param .u32 _Z12kernel2D_optPKfPfi_param_2
)
{
	.reg .pred 	%p<15>;
	.reg .b32 	%r<19>;
	.reg .b32 	%f<12>;
	.reg .b64 	%rd<13>;
	.reg .b64 	%fd<28>;
	// demoted variable
	.shared .align 8 .b8 _ZZ12kernel2D_optPKfPfiE4tile[968];
	ld.param.u64 	%rd1, [_Z12kernel2D_optPKfPfi_param_0];
	ld.param.u64 	%rd2, [_Z12kernel2D_optPKfPfi_param_1];
	ld.param.u32 	%r6, [_Z12kernel2D_optPKfPfi_param_2];
	mov.u32 	%r7, %tid.x;
	mov.u32 	%r1, %tid.y;
	mov.u32 	%r8, %ctaid.x;
	shl.b32 	%r9, %r8, 3;
	add.s32 	%r2, %r7, -1;
	add.s32 	%r3, %r2, %r9;
	mov.u32 	%r10, %ctaid.y;
	shl.b32 	%r11, %r10, 3;
	add.s32 	%r4, %r11, %r1;
	setp.gt.s32 	%p1, %r3, -1;
	setp.lt.s32 	%p2, %r3, %r6;
	and.pred  	%p3, %p1, %p2;
	setp.ne.s32 	%p4, %r4, 0;
	setp.le.s32 	%p5, %r4, %r6;
	and.pred  	%p6, %p4, %p5;
	and.pred  	%p8, %p3, %p6;
	mov.u32 	%r12, _ZZ12kernel2D_optPKfPfiE4tile;
	mad.lo.s32 	%r13, %r7, 88, %r12;
	shl.b32 	%r14, %r1, 3;
	add.s32 	%r5, %r13, %r14;
	not.pred 	%p9, %p8;
	@%p9 bra 	$L__BB1_2;
	mad.lo.s32 	%r15, %r6, %r3, %r4;
	cvta.to.global.u64 	%rd4, %rd1;
	add.s32 	%r16, %r15, -1;
	mul.wide.u32 	%rd5, %r16, 4;
	add.s64 	%rd6, %rd4, %rd5;
	ld.global.f32 	%f1, [%rd6];
	cvt.f64.f32 	%fd1, %f1;
	st.shared.f64 	[%r5], %fd1;
	bra.uni 	$L__BB1_3;
$L__BB1_2:
	mov.b64 	%rd3, 0;
	st.shared.u64 	[%r5], %rd3;
$L__BB1_3:
	bar.sync 	0;
	setp.gt.u32 	%p10, %r2, 7;
	setp.eq.s32 	%p11, %r1, 0;
	setp.gt.u32 	%p12, %r1, 8;
	or.pred  	%p13, %p10, %p12;
	or.pred  	%p14, %p13, %p11;
	@%p14 bra 	$L__BB1_5;
	ld.shared.f64 	%fd2, [%r5+-96];
	add.f64 	%fd3, %fd2, 0d0000000000000000;
	cvt.rn.f32.f64 	%f2, %fd3;
	ld.shared.f64 	%fd4, [%r5+-88];
	cvt.f64.f32 	%fd5, %f2;
	add.f64 	%fd6, %fd4, %fd5;
	cvt.rn.f32.f64 	%f3, %fd6;
	ld.shared.f64 	%fd7, [%r5+-80];
	cvt.f64.f32 	%fd8, %f3;
	add.f64 	%fd9, %fd7, %fd8;
	cvt.rn.f32.f64 	%f4, %fd9;
	ld.shared.f64 	%fd10, [%r5+-8];
	cvt.f64.f32 	%fd11, %f4;
	add.f64 	%fd12, %fd10, %fd11;
	cvt.rn.f32.f64 	%f5, %fd12;
	ld.shared.f64 	%fd13, [%r5];
	cvt.f64.f32 	%fd14, %f5;
	add.f64 	%fd15, %fd13, %fd14;
	cvt.rn.f32.f64 	%f6, %fd15;
	ld.shared.f64 	%fd16, [%r5+8];
	cvt.f64.f32 	%fd17, %f6;
	add.f64 	%fd18, %fd16, %fd17;
	cvt.rn.f32.f64 	%f7, %fd18;
	ld.shared.f64 	%fd19, [%r5+80];
	cvt.f64.f32 	%fd20, %f7;
	add.f64 	%fd21, %fd19, %fd20;
	cvt.rn.f32.f64 	%f8, %fd21;
	ld.shared.f64 	%fd22, [%r5+88];
	cvt.f64.f32 	%fd23, %f8;
	add.f64 	%fd24, %fd22, %fd23;
	cvt.rn.f32.f64 	%f9, %fd24;
	ld.shared.f64 	%fd25, [%r5+96];
	cvt.f64.f32 	%fd26, %f9;
	add.f64 	%fd27, %fd25, %fd26;
	cvt.rn.f32.f64 	%f10, %fd27;
	div.rn.f32 	%f11, %f10, 0f41100000;
	mul.lo.s32 	%r18, %r6, %r3;
	cvt.s64.s32 	%rd7, %r18;
	cvt.u64.u32 	%rd8, %r4;
	add.s64 	%rd9, %rd7, %rd8;
	cvta.to.global.u64 	%rd10, %rd2;
	shl.b64 	%rd11, %rd9, 2;
	add.s64 	%rd12, %rd10, %rd11;
	st.global.f32 	[%rd12+-4], %f11;
$L__BB1_5:
	ret;

}
	// .globl	_Z14kernel3D_basicPKfPfi
.visible .entry _Z14kernel3D_basicPKfPfi(
	.param .u64 .ptr .align 1 _Z14kernel3D_basicPKfPfi_param_0,
	.param .u64 .ptr .align 1 _Z14kernel3D_basicPKfPfi_param_1,
	.param .u32 _Z14kernel3D_basicPKfPfi_param_2
)
{
	.reg .pred 	%p<106>;
	.reg .b32 	%r<42>;
	.reg .b32 	%f<111>;
	.reg .b64 	%rd<25>;

	ld.param.u64 	%rd12, [_Z14kernel3D_basicPKfPfi_param_0];
	ld.param.u64 	%rd11, [_Z14kernel3D_basicPKfPfi_param_1];
	ld.param.u32 	%r12, [_Z14kernel3D_basicPKfPfi_param_2];
	cvta.to.global.u64 	%rd1, %rd12;
	mov.u32 	%r13, %ctaid.x;
	mov.u32 	%r14, %ntid.x;
	mov.u32 	%r15, %tid.x;
	mad.lo.s32 	%r1, %r13, %r14, %r15;
	mov.u32 	%r16, %ctaid.y;
	mov.u32 	%r17, %ntid.y;
	mov.u32 	%r18, %tid.y;
	mad.lo.s32 	%r2, %r16, %r17, %r18;
	mov.u32 	%r19, %ctaid.z;
	mov.u32 	%r20, %ntid.z;
	mov.u32 	%r21, %tid.z;
	mad.lo.s32 	%r3, %r19, %r20, %r21;
	add.s32 	%r22, %r1, -1;
	setp.gt.s32 	%p15, %r1, 0;
	setp.le.s32 	%p16, %r1, %r12;
	and.pred  	%p1, %p15, %p16;
	mul.lo.s32 	%r4, %r22, %r12;
	add.s32 	%r23, %r2, %r4;
	setp.ne.s32 	%p17, %r2, 0;
	setp.le.s32 	%p18, %r2, %r12;
	and.pred  	%p2, %p17, %p18;
	and.pred  	%p3, %p1, %p2;
	add.s32 	%r5, %r23, -1;
	add.s32 	%r6, %r3, -1;
	setp.ne.s32 	%p20, %r3, 0;
	setp.le.s32 	%p21, %r3, %r12;
	and.pred  	%p4, %p20, %p21;
	and.pred  	%p23, %p3, %p4;
	mad.lo.s32 	%r24, %r5, %r12, %r6;
	mul.wide.s32 	%rd13, %r24, 4;
	add.s64 	%rd2, %rd1, %rd13;
	mov.f32 	%f85, 0f00000000;
	not.pred 	%p24, %p23;
	@%p24 bra 	$L__BB2_2;
	ld.global.f32 	%f56, [%rd2];
	add.f32 	%f85, %f56, 0f00000000;
$L__BB2_2:
	setp.ge.s32 	%p25, %r3, %r12;
	not.pred 	%p26, %p3;
	or.pred  	%p27, %p26, %p25;
	@%p27 bra 	$L__BB2_4;
	ld.global.f32 	%f57, [%rd2+4];
	add.f32 	%f85, %f85, %f57;
$L__BB2_4:
	add.s32 	%r7, %r3, 1;
	setp.ge.s32 	%p28, %r7, %r12;
	or.pred  	%p30, %p26, %p28;
	@%p30 bra 	$L__BB2_6;
	ld.global.f32 	%f58, [%rd2+8];
	add.f32 	%f85, %f85, %f58;
$L__BB2_6:
	setp.lt.s32 	%p31, %r2, %r12;
	and.pred  	%p5, %p1, %p31;
	and.pred  	%p32, %p5, %p4;
	mad.lo.s32 	%r26, %r23, %r12, %r6;
	mul.wide.s32 	%rd14, %r26, 4;
	add.s64 	%rd3, %rd1, %rd14;
	not.pred 	%p33, %p32;
	@%p33 bra 	$L__BB2_8;
	ld.global.f32 	%f59, [%rd3];
	add.f32 	%f85, %f85, %f59;
$L__BB2_8:
	setp.ge.s32 	%p34, %r3, %r12;
	not.pred 	%p35, %p5;
	or.pred  	%p36, %p35, %p34;
	@%p36 bra 	$L__BB2_10;
	ld.global.f32 	%f60, [%rd3+4];
	add.f32 	%f85, %f85, %f60;
$L__BB2_10:
	setp.ge.s32 	%p37, %r7, %r12;
	or.pred  	%p39, %p35, %p37;
	@%p39 bra 	$L__BB2_12;
	ld.global.f32 	%f61, [%rd3+8];
	add.f32 	%f85, %f85, %f61;
$L__BB2_12:
	add.s32 	%r8, %r2, 1;
	setp.lt.s32 	%p40, %r8, %r12;
	and.pred  	%p6, %p1, %p40;
	add.s32 	%r27, %r5, 2;
	and.pred  	%p41, %p6, %p4;
	mad.lo.s32 	%r28, %r27, %r12, %r6;
	mul.wide.s32 	%rd15, %r28, 4;
	add.s64 	%rd4, %rd1, %rd15;
	not.pred 	%p42, %p41;
	@%p42 bra 	$L__BB2_14;
	ld.global.f32 	%f62, [%rd4];
	add.f32 	%f85, %f85, %f62;
$L__BB2_14:
	setp.ge.s32 	%p43, %r3, %r12;
	not.pred 	%p44, %p6;
	or.pred  	%p45, %p44, %p43;
	@%p45 bra 	$L__BB2_16;
	ld.global.f32 	%f63, [%rd4+4];
	add.f32 	%f85, %f85, %f63;
$L__BB2_16:
	setp.ge.s32 	%p46, %r7, %r12;
	or.pred  	%p48, %p44, %p46;
	@%p48 bra 	$L__BB2_18;
	ld.global.f32 	%f64, [%rd4+8];
	add.f32 	%f85, %f85, %f64;
$L__BB2_18:
	setp.gt.s32 	%p49, %r1, -1;
	setp.lt.s32 	%p50, %r1, %r12;
	and.pred  	%p7, %p49, %p50;
	and.pred  	%p8, %p7, %p2;
	add.s32 	%r9, %r5, %r12;
	and.pred  	%p51, %p8, %p4;
	mad.lo.s32 	%r29, %r9, %r12, %r6;
	mul.wide.s32 	%rd16, %r29, 4;
	add.s64 	%rd5, %rd1, %rd16;
	not.pred 	%p52, %p51;
	@%p52 bra 	$L__BB2_20;
	ld.global.f32 	%f65, [%rd5];
	add.f32 	%f85, %f85, %f65;
$L__BB2_20:
	setp.ge.s32 	%p53, %r3, %r12;
	not.pred 	%p54, %p8;
	or.pred  	%p55, %p54, %p53;
	@%p55 bra 	$L__BB2_22;
	ld.global.f32 	%f66, [%rd5+4];
	add.f32 	%f85, %f85, %f66;
$L__BB2_22:
	setp.ge.s32 	%p56, %r7, %r12;
	or.pred  	%p58, %p54, %p56;
	@%p58 bra 	$L__BB2_24;
	ld.global.f32 	%f67, [%rd5+8];
	add.f32 	%f85, %f85, %f67;
$L__BB2_24:
	setp.lt.s32 	%p59, %r2, %r12;
	and.pred  	%p9, %p7, %p59;
	mad.lo.s32 	%r10, %r12, %r9, %r12;
	and.pred  	%p60, %p9, %p4;
	add.s32 	%r30, %r6, %r10;
	mul.wide.s32 	%rd17, %r30, 4;
	add.s64 	%rd6, %rd1, %rd17;
	not.pred 	%p61, %p60;
	@%p61 bra 	$L__BB2_26;
	ld.global.f32 	%f68, [%rd6];
	add.f32 	%f85, %f85, %f68;
$L__BB2_26:
	setp.ge.s32 	%p62, %r3, %r12;
	not.pred 	%p63, %p9;
	or.pred  	%p64, %p63, %p62;
	@%p64 bra 	$L__BB2_28;
	ld.global.f32 	%f69, [%rd6+4];
	add.f32 	%f85, %f85, %f69;
$L__BB2_28:
	setp.ge.s32 	%p65, %r7, %r12;
	or.pred  	%p67, %p63, %p65;
	@%p67 bra 	$L__BB2_30;
	ld.global.f32 	%f70, [%rd6+8];
	add.f32 	%f85, %f85, %f70;
$L__BB2_30:
	setp.lt.s32 	%p68, %r8, %r12;
	and.pred  	%p10, %p7, %p68;
	add.s32 	%r31, %r9, 2;
	and.pred  	%p69, %p10, %p4;
	mad.lo.s32 	%r32, %r31, %r12, %r6;
	mul.wide.s32 	%rd18, %r32, 4;
	add.s64 	%rd7, %rd1, %rd18;
	not.pred 	%p70, %p69;
	@%p70 bra 	$L__BB2_32;
	ld.global.f32 	%f71, [%rd7];
	add.f32 	%f85, %f85, %f71;
$L__BB2_32:
	setp.ge.s32 	%p71, %r3, %r12;
	not.pred 	%p72, %p10;
	or.pred  	%p73, %p72, %p71;
	@%p73 bra 	$L__BB2_34;
	ld.global.f32 	%f72, [%rd7+4];
	add.f32 	%f85, %f85, %f72;
$L__BB2_34:
	setp.ge.s32 	%p74, %r7, %r12;
	or.pred  	%p76, %p72, %p74;
	@%p76 bra 	$L__BB2_36;
	ld.global.f32 	%f73, [%rd7+8];
	add.f32 	%f85, %f85, %f73;
$L__BB2_36:
	add.s32 	%r33, %r1, 1;
	setp.gt.s32 	%p77, %r1, -2;
	setp.lt.s32 	%p78, %r33, %r12;
	and.pred  	%p11, %p77, %p78;
	and.pred  	%p12, %p11, %p2;
	add.s32 	%r11, %r9, %r12;
	and.pred  	%p79, %p12, %p4;
	mad.lo.s32 	%r34, %r11, %r12, %r6;
	mul.wide.s32 	%rd19, %r34, 4;
	add.s64 	%rd8, %rd1, %rd19;
	not.pred 	%p80, %p79;
	@%p80 bra 	$L__BB2_38;
	ld.global.f32 	%f74, [%rd8];
	add.f32 	%f85, %f85, %f74;
$L__BB2_38:
	setp.ge.s32 	%p81, %r3, %r12;
	not.pred 	%p82, %p12;
	or.pred  	%p83, %p82, %p81;
	@%p83 bra 	$L__BB2_40;
	ld.global.f32 	%f75, [%rd8+4];
	add.f32 	%f85, %f85, %f75;
$L__BB2_40:
	setp.ge.s32 	%p84, %r7, %r12;
	or.pred  	%p86, %p82, %p84;
	@%p86 bra 	$L__BB2_42;
	ld.global.f32 	%f76, [%rd8+8];
	add.f32 	%f85, %f85, %f76;
$L__BB2_42:
	setp.lt.s32 	%p87, %r2, %r12;
	and.pred  	%p13, %p11, %p87;
	mad.lo.s32 	%r35, %r12, %r11, %r12;
	and.pred  	%p88, %p13, %p4;
	add.s32 	%r36, %r6, %r35;
	mul.wide.s32 	%rd20, %r36, 4;
	add.s64 	%rd9, %rd1, %rd20;
	not.pred 	%p89, %p88;
	@%p89 bra 	$L__BB2_44;
	ld.global.f32 	%f77, [%rd9];
	add.f32 	%f85, %f85, %f77;
$L__BB2_44:
	setp.ge.s32 	%p90, %r3, %r12;
	not.pred 	%p91, %p13;
	or.pred  	%p92, %p91, %p90;
	@%p92 bra 	$L__BB2_46;
	ld.global.f32 	%f78, [%rd9+4];
	add.f32 	%f85, %f85, %f78;
$L__BB2_46:
	setp.ge.s32 	%p93, %r7, %r12;
	or.pred  	%p95, %p91, %p93;
	@%p95 bra 	$L__BB2_48;
	ld.global.f32 	%f79, [%rd9+8];
	add.f32 	%f85, %f85, %f79;
$L__BB2_48:
	setp.lt.s32 	%p96, %r8, %r12;
	and.pred  	%p14, %p11, %p96;
	add.s32 	%r37, %r11, 2;
	and.pred  	%p97, %p14, %p4;
	mad.lo.s32 	%r38, %r37, %r12, %r6;
	mul.wide.s32 	%rd21, %r38, 4;
	add.s64 	%rd10, %rd1, %rd21;
	not.pred 	%p98, %p97;
	@%p98 bra 	$L__BB2_50;
	ld.global.f32 	%f80, [%rd10];
	add.f32 	%f85, %f85, %f80;
$L__BB2_50:
	setp.ge.s32 	%p99, %r3, %r12;
	not.pred 	%p100, %p14;
	or.pred  	%p101, %p100, %p99;
	@%p101 bra 	$L__BB2_52;
	ld.global.f32 	%f81, [%rd10+4];
	add.f32 	%f85, %f85, %f81;
$L__BB2_52:
	setp.ge.s32 	%p102, %r7, %r12;
	or.pred  	%p104, %p100, %p102;
	@%p104 bra 	$L__BB2_54;
	ld.global.f32 	%f82, [%rd10+8];
	add.f32 	%f85, %f85, %f82;
$L__BB2_54:
	max.s32 	%r39, %r1, %r2;
	max.s32 	%r40, %r3, %r39;
	setp.ge.s32 	%p105, %r40, %r12;
	@%p105 bra 	$L__BB2_56;
	div.rn.f32 	%f83, %f85, 0f41D80000;
	add.s32 	%r41, %r10, %r3;
	cvta.to.global.u64 	%rd22, %rd11;
	mul.wide.s32 	%rd23, %r41, 4;
	add.s64 	%rd24, %rd22, %rd23;
	st.global.f32 	[%rd24], %f83;
$L__BB2_56:
	ret;

}
	// .globl	_Z12kernel3D_optPKfPfi
.visible .entry _Z12kernel3D_optPKfPfi(
	.param .u64 .ptr .align 1 _Z12kernel3D_optPKfPfi_param_0,
	.param .u64 .ptr .align 1 _Z12kernel3D_optPKfPfi_param_1,
	.param .u32 _Z12kernel3D_optPKfPfi_param_2
)
{
	.reg .pred 	%p<24>;
	.reg .b32 	%r<28>;
	.reg .b32 	%f<30>;
	.reg .b64 	%rd<10>;
	.reg .b64 	%fd<82>;
	// demoted variable
	.shared .align 8 .b8 _ZZ12kernel3D_optPKfPfiE6shTile[10648];
	ld.param.u64 	%rd1, [_Z12kernel3D_optPKfPfi_param_0];
	ld.param.u64 	%rd2, [_Z12kernel3D_optPKfPfi_param_1];
	ld.param.u32 	%r8, [_Z12kernel3D_optPKfPfi_param_2];
	mov.u32 	%r9, %tid.x;
	mov.u32 	%r1, %tid.y;
	mov.u32 	%r2, %tid.z;
	mov.u32 	%r10, %ctaid.x;
	shl.b32 	%r11, %r10, 3;
	add.s32 	%r3, %r9, -1;
	add.s32 	%r4, %r3, %r11;
	mov.u32 	%r12, %ctaid.y;
	shl.b32 	%r13, %r12, 3;
	add.s32 	%r14, %r13, %r1;
	add.s32 	%r5, %r14, -1;
	setp.ne.s32 	%p1, %r14, 0;
	mov.u32 	%r15, %ctaid.z;
	shl.b32 	%r16, %r15, 3;
	add.s32 	%r17, %r16, %r2;
	add.s32 	%r6, %r17, -1;
	setp.ne.s32 	%p2, %r17, 0;
	setp.gt.s32 	%p3, %r4, -1;
	setp.lt.s32 	%p4, %r4, %r8;
	and.pred  	%p5, %p3, %p4;
	setp.le.s32 	%p6, %r14, %r8;
	and.pred  	%p7, %p1, %p6;
	and.pred  	%p9, %p5, %p7;
	setp.le.s32 	%p10, %r17, %r8;
	and.pred  	%p11, %p2, %p10;
	and.pred  	%p13, %p9, %p11;
	mad.lo.s32 	%r18, %r1, 11, %r9;
	mad.lo.s32 	%r19, %r2, 121, %r18;
	shl.b32 	%r20, %r19, 3;
	mov.u32 	%r21, _ZZ12kernel3D_optPKfPfiE6shTile;
	add.s32 	%r7, %r21, %r20;
	not.pred 	%p14, %p13;
	@%p14 bra 	$L__BB3_2;
	cvta.to.global.u64 	%rd4, %rd1;
	mad.lo.s32 	%r22, %r8, %r4, %r5;
	mad.lo.s32 	%r23, %r22, %r8, %r6;
	mul.wide.u32 	%rd5, %r23, 4;
	add.s64 	%rd6, %rd4, %rd5;
	ld.global.f32 	%f1, [%rd6];
	cvt.f64.f32 	%fd1, %f1;
	st.shared.f64 	[%r7], %fd1;
	bra.uni 	$L__BB3_3;
$L__BB3_2:
	mov.b64 	%rd3, 0;
	st.shared.u64 	[%r7], %rd3;
$L__BB3_3:
	bar.sync 	0;
	setp.gt.u32 	%p15, %r3, 7;
	setp.eq.s32 	%p16, %r1, 0;
	setp.gt.u32 	%p17, %r1, 8;
	or.pred  	%p18, %p15, %p17;
	or.pred  	%p19, %p18, %p16;
	setp.eq.s32 	%p20, %r2, 0;
	or.pred  	%p21, %p20, %p19;
	setp.gt.u32 	%p22, %r2, 8;
	or.pred  	%p23, %p21, %p22;
	@%p23 bra 	$L__BB3_5;
	ld.shared.f64 	%fd2, [%r7+-1064];
	add.f64 	%fd3, %fd2, 0d0000000000000000;
	cvt.rn.f32.f64 	%f2, %fd3;
	ld.shared.f64 	%fd4, [%r7+-96];
	cvt.f64.f32 	%fd5, %f2;
	add.f64 	%fd6, %fd4, %fd5;
	cvt.rn.f32.f64 	%f3, %fd6;
	ld.shared.f64 	%fd7, [%r7+872];
	cvt.f64.f32 	%fd8, %f3;
	add.f64 	%fd9, %fd7, %fd8;
	cvt.rn.f32.f64 	%f4, %fd9;
	ld.shared.f64 	%fd10, [%r7+-976];
	cvt.f64.f32 	%fd11, %f4;
	add.f64 	%fd12, %fd10, %fd11;
	cvt.rn.f32.f64 	%f5, %fd12;
	ld.shared.f64 	%fd13, [%r7+-8];
	cvt.f64.f32 	%fd14, %f5;
	add.f64 	%fd15, %fd13, %fd14;
	cvt.rn.f32.f64 	%f6, %fd15;
	ld.shared.f64 	%fd16, [%r7+960];
	cvt.f64.f32 	%fd17, %f6;
	add.f64 	%fd18, %fd16, %fd17;
	cvt.rn.f32.f64 	%f7, %fd18;
	ld.shared.f64 	%fd19, [%r7+-888];
	cvt.f64.f32 	%fd20, %f7;
	add.f64 	%fd21, %fd19, %fd20;
	cvt.rn.f32.f64 	%f8, %fd21;
	ld.shared.f64 	%fd22, [%r7+80];
	cvt.f64.f32 	%fd23, %f8;
	add.f64 	%fd24, %fd22, %fd23;
	cvt.rn.f32.f64 	%f9, %fd24;
	ld.shared.f64 	%fd25, [%r7+1048];
	cvt.f64.f32 	%fd26, %f9;
	add.f64 	%fd27, %fd25, %fd26;
	cvt.rn.f32.f64 	%f10, %fd27;
	ld.shared.f64 	%fd28, [%r7+-1056];
	cvt.f64.f32 	%fd29, %f10;
	add.f64 	%fd30, %fd28, %fd29;
	cvt.rn.f32.f64 	%f11, %fd30;
	ld.shared.f64 	%fd31, [%r7+-88];
	cvt.f64.f32 	%fd32, %f11;
	add.f64 	%fd33, %fd31, %fd32;
	cvt.rn.f32.f64 	%f12, %fd33;
	ld.shared.f64 	%fd34, [%r7+880];
	cvt.f64.f32 	%fd35, %f12;
	add.f64 	%fd36, %fd34, %fd35;
	cvt.rn.f32.f64 	%f13, %fd36;
	ld.shared.f64 	%fd37, [%r7+-968];
	cvt.f64.f32 	%fd38, %f13;
	add.f64 	%fd39, %fd37, %fd38;
	cvt.rn.f32.f64 	%f14, %fd39;
	ld.shared.f64 	%fd40, [%r7];
	cvt.f64.f32 	%fd41, %f14;
	add.f64 	%fd42, %fd40, %fd41;
	cvt.rn.f32.f64 	%f15, %fd42;
	ld.shared.f64 	%fd43, [%r7+968];
	cvt.f64.f32 	%fd44, %f15;
	add.f64 	%fd45, %fd43, %fd44;
	cvt.rn.f32.f64 	%f16, %fd45;
	ld.shared.f64 	%fd46, [%r7+-880];
	cvt.f64.f32 	%fd47, %f16;
	add.f64 	%fd48, %fd46, %fd47;
	cvt.rn.f32.f64 	%f17, %fd48;
	ld.shared.f64 	%fd49, [%r7+88];
	cvt.f64.f32 	%fd50, %f17;
	add.f64 	%fd51, %fd49, %fd50;
	cvt.rn.f32.f64 	%f18, %fd51;
	ld.shared.f64 	%fd52, [%r7+1056];
	cvt.f64.f32 	%fd53, %f18;
	add.f64 	%fd54, %fd52, %fd53;
	cvt.rn.f32.f64 	%f19, %fd54;
	ld.shared.f64 	%fd55, [%r7+-1048];
	cvt.f64.f32 	%fd56, %f19;
	add.f64 	%fd57, %fd55, %fd56;
	cvt.rn.f32.f64 	%f20, %fd57;
	ld.shared.f64 	%fd58, [%r7+-80];
	cvt.f64.f32 	%fd59, %f20;
	add.f64 	%fd60, %fd58, %fd59;
	cvt.rn.f32.f64 	%f21, %fd60;
	ld.shared.f64 	%fd61, [%r7+888];
	cvt.f64.f32 	%fd62, %f21;
	add.f64 	%fd63, %fd61, %fd62;
	cvt.rn.f32.f64 	%f22, %fd63;
	ld.shared.f64 	%fd64, [%r7+-960];
	cvt.f64.f32 	%fd65, %f22;
	add.f64 	%fd66, %fd64, %fd65;
	cvt.rn.f32.f64 	%f23, %fd66;
	ld.shared.f64 	%fd67, [%r7+8];
	cvt.f64.f32 	%fd68, %f23;
	add.f64 	%fd69, %fd67, %fd68;
	cvt.rn.f32.f64 	%f24, %fd69;
	ld.shared.f64 	%fd70, [%r7+976];
	cvt.f64.f32 	%fd71, %f24;
	add.f64 	%fd72, %fd70, %fd71;
	cvt.rn.f32.f64 	%f25, %fd72;
	ld.shared.f64 	%fd73, [%r7+-872];
	cvt.f64.f32 	%fd74, %f25;
	add.f64 	%fd75, %fd73, %fd74;
	cvt.rn.f32.f64 	%f26, %fd75;
	ld.shared.f64 	%fd76, [%r7+96];
	cvt.f64.f32 	%fd77, %f26;
	add.f64 	%fd78, %fd76, %fd77;
	cvt.rn.f32.f64 	%f27, %fd78;
	ld.shared.f64 	%fd79, [%r7+1064];
	cvt.f64.f32 	%fd80, %f27;
	add.f64 	%fd81, %fd79, %fd80;
	cvt.rn.f32.f64 	%f28, %fd81;
	div.rn.f32 	%f29, %f28, 0f41D80000;
	mad.lo.s32 	%r26, %r8, %r4, %r5;
	mad.lo.s32 	%r27, %r26, %r8, %r6;
	cvta.to.global.u64 	%rd7, %rd2;
	mul.wide.s32 	%rd8, %r27, 4;
	add.s64 	%rd9, %rd7, %rd8;
	st.global.f32 	[%rd9], %f29;
$L__BB3_5:
	ret;

}


// ===== COMPILED SASS (sm_100) =====

	.target	sm_100

	.elftype	@"ET_EXEC"


//--------------------- .note.nv.tkinfo           --------------------------
	.section	.note.nv.tkinfo,"",@"SHT_NOTE"
	.sectionflags	@"SHF_NOTE_NV_TKINFO"
	.tkinfo
        /*0018*/ 	.word	0x00000002
        /*0030*/ 	.string	""
        /*0030*/ 	.string	"ptxas"
        /*0030*/ 	.string	"Cuda compilation tools, release 13.0, V13.0.88"
        /*0030*/ 	.string	"Build cuda_13.0.r13.0/compiler.36424714_0"
        /*0030*/ 	.string	"-arch sm_100 -m 64 "



//--------------------- .note.nv.cuinfo           --------------------------
	.section	.note.nv.cuinfo,"",@"SHT_NOTE"
	.sectionflags	@"SHF_NOTE_NV_CUINFO"
        /*0018*/ 	.short	0x0002
        /*001a*/ 	.short	0x0064
        /*001c*/ 	.short	0x0082
	.zero		2


//--------------------- .nv.info                  --------------------------
	.section	.nv.info,"",@"SHT_CUDA_INFO"
	.align	4


	//----- nvinfo : EIATTR_REGCOUNT
	.align		4
        /*0000*/ 	.byte	0x04, 0x2f
        /*0002*/ 	.short	(.L_1 - .L_0)
	.align		4
.L_0:
        /*0004*/ 	.word	index@(_Z14kernel2D_basicPKfPfi)
        /*0008*/ 	.word	0x00000018


	//----- nvinfo : EIATTR_FRAME_SIZE
	.align		4
.L_1:
        /*000c*/ 	.byte	0x04, 0x11
        /*000e*/ 	.short	(.L_3 - .L_2)
	.align		4
.L_2:
        /*0010*/ 	.word	index@($__internal_3_$__cuda_sm3x_div_rn_noftz_f32_slowpath)
        /*0014*/ 	.word	0x00000000


	//----- nvinfo : EIATTR_FRAME_SIZE
	.align		4
.L_3:
        /*0018*/ 	.byte	0x04, 0x11
        /*001a*/ 	.short	(.L_5 - .L_4)
	.align		4
.L_4:
        /*001c*/ 	.word	index@(_Z14kernel2D_basicPKfPfi)
        /*0020*/ 	.word	0x00000000


	//----- nvinfo : EIATTR_REGCOUNT
	.align		4
.L_5:
        /*0024*/ 	.byte	0x04, 0x2f
        /*0026*/ 	.short	(.L_7 - .L_6)
	.align		4
.L_6:
        /*0028*/ 	.word	index@(_Z12kernel2D_optPKfPfi)
        /*002c*/ 	.word	0x00000014


	//----- nvinfo : EIATTR_FRAME_SIZE
	.align		4
.L_7:
        /*0030*/ 	.byte	0x04, 0x11
        /*0032*/ 	.short	(.L_9 - .L_8)
	.align		4
.L_8:
        /*0034*/ 	.word	index@($__internal_2_$__cuda_sm3x_div_rn_noftz_f32_slowpath)
        /*0038*/ 	.word	0x00000000


	//----- nvinfo : EIATTR_FRAME_SIZE
	.align		4
.L_9:
        /*003c*/ 	.byte	0x04, 0x11
        /*003e*/ 	.short	(.L_11 - .L_10)
	.align		4
.L_10:
        /*0040*/ 	.word	index@(_Z12kernel2D_optPKfPfi)
        /*0044*/ 	.word	0x00000000


	//----- nvinfo : EIATTR_REGCOUNT
	.align		4
.L_11:
        /*0048*/ 	.byte	0x04, 0x2f
        /*004a*/ 	.short	(.L_13 - .L_12)
	.align		4
.L_12:
        /*004c*/ 	.word	index@(_Z14kernel3D_basicPKfPfi)
        /*0050*/ 	.word	0x0000001b


	//----- nvinfo : EIATTR_FRAME_SIZE
	.align		4
.L_13:
        /*0054*/ 	.byte	0x04, 0x11
        /*0056*/ 	.short	(.L_15 - .L_14)
	.align		4
.L_14:
        /*0058*/ 	.word	index@($__internal_1_$__cuda_sm3x_div_rn_noftz_f32_slowpath)
        /*005c*/ 	.word	0x00000000


	//----- nvinfo : EIATTR_FRAME_SIZE
	.align		4
.L_15:
        /*0060*/ 	.byte	0x04, 0x11
        /*0062*/ 	.short	(.L_17 - .L_16)
	.align		4
.L_16:
        /*0064*/ 	.word	index@(_Z14kernel3D_basicPKfPfi)
        /*0068*/ 	.word	0x00000000


	//----- nvinfo : EIATTR_REGCOUNT
	.align		4
.L_17:
        /*006c*/ 	.byte	0x04, 0x2f
        /*006e*/ 	.short	(.L_19 - .L_18)
	.align		4
.L_18:
        /*0070*/ 	.word	index@(_Z12kernel3D_optPKfPfi)
        /*0074*/ 	.word	0x00000014


	//----- nvinfo : EIATTR_FRAME_SIZE
	.align		4
.L_19:
        /*0078*/ 	.byte	0x04, 0x11
        /*007a*/ 	.short	(.L_21 - .L_20)
	.align		4
.L_20:
        /*007c*/ 	.word	index@($__internal_0_$__cuda_sm3x_div_rn_noftz_f32_slowpath)
        /*0080*/ 	.word	0x00000000


	//----- nvinfo : EIATTR_FRAME_SIZE
	.align		4
.L_21:
        /*0084*/ 	.byte	0x04, 0x11
        /*0086*/ 	.short	(.L_23 - .L_22)
	.align		4
.L_22:
        /*0088*/ 	.word	index@(_Z12kernel3D_optPKfPfi)
        /*008c*/ 	.word	0x00000000


	//----- nvinfo : EIATTR_MIN_STACK_SIZE
	.align		4
.L_23:
        /*0090*/ 	.byte	0x04, 0x12
        /*0092*/ 	.short	(.L_25 - .L_24)
	.align		4
.L_24:
        /*0094*/ 	.word	index@(_Z12kernel3D_optPKfPfi)
        /*0098*/ 	.word	0x00000000


	//----- nvinfo : EIATTR_MIN_STACK_SIZE
	.align		4
.L_25:
        /*009c*/ 	.byte	0x04, 0x12
        /*009e*/ 	.short	(.L_27 - .L_26)
	.align		4
.L_26:
        /*00a0*/ 	.word	index@(_Z14kernel3D_basicPKfPfi)
        /*00a4*/ 	.word	0x00000000


	//----- nvinfo : EIATTR_MIN_STACK_SIZE
	.align		4
.L_27:
        /*00a8*/ 	.byte	0x04, 0x12
        /*00aa*/ 	.short	(.L_29 - .L_28)
	.align		4
.L_28:
        /*00ac*/ 	.word	index@(_Z12kernel2D_optPKfPfi)
        /*00b0*/ 	.word	0x00000000


	//----- nvinfo : EIATTR_MIN_STACK_SIZE
	.align		4
.L_29:
        /*00b4*/ 	.byte	0x04, 0x12
        /*00b6*/ 	.short	(.L_31 - .L_30)
	.align		4
.L_30:
        /*00b8*/ 	.word	index@(_Z14kernel2D_basicPKfPfi)
        /*00bc*/ 	.word	0x00000000
.L_31:


//--------------------- .nv.compat                --------------------------
	.section	.nv.compat,"",@"SHT_CUDA_COMPAT_INFO"
	.align	4
        /*0000*/ 	.byte	0x02, 0x09, 0x00, 0x00, 0x02, 0x02, 0x01, 0x00, 0x02, 0x05, 0x05, 0x00, 0x03, 0x07, 0x01, 0x01
        /*0010*/ 	.byte	0x02, 0x03, 0x00, 0x00, 0x02, 0x06, 0x01, 0x00, 0x04, 0x0b, 0x08, 0x00, 0x01, 0x00, 0x00, 0x00
        /*0020*/ 	.byte	0x00, 0x00, 0x00, 0x00


//--------------------- .nv.info._Z12kernel3D_optPKfPfi --------------------------
	.section	.nv.info._Z12kernel3D_optPKfPfi,"",@"SHT_CUDA_INFO"
	.sectionflags	@""
	.align	4


	//----- nvinfo : EIATTR_CUDA_API_VERSION
	.align		4
        /*0000*/ 	.byte	0x04, 0x37
        /*0002*/ 	.short	(.L_33 - .L_32)
.L_32:
        /*0004*/ 	.word	0x00000082


	//----- nvinfo : EIATTR_KPARAM_INFO
	.align		4
.L_33:
        /*0008*/ 	.byte	0x04, 0x17
        /*000a*/ 	.short	(.L_35 - .L_34)
.L_34:
        /*000c*/ 	.word	0x00000000
        /*0010*/ 	.short	0x0002
        /*0012*/ 	.short	0x0010
        /*0014*/ 	.byte	0x00, 0xf0, 0x11, 0x00


	//----- nvinfo : EIATTR_KPARAM_INFO
	.align		4
.L_35:
        /*0018*/ 	.byte	0x04, 0x17
        /*001a*/ 	.short	(.L_37 - .L_36)
.L_36:
        /*001c*/ 	.word	0x00000000
        /*0020*/ 	.short	0x0001
        /*0022*/ 	.short	0x0008
        /*0024*/ 	.byte	0x00, 0xf5, 0x21, 0x00


	//----- nvinfo : EIATTR_KPARAM_INFO
	.align		4
.L_37:
        /*0028*/ 	.byte	0x04, 0x17
        /*002a*/ 	.short	(.L_39 - .L_38)
.L_38:
        /*002c*/ 	.word	0x00000000
        /*0030*/ 	.short	0x0000
        /*0032*/ 	.short	0x0000
        /*0034*/ 	.byte	0x00, 0xf5, 0x21, 0x00


	//----- nvinfo : EIATTR_SPARSE_MMA_MASK
	.align		4
.L_39:
        /*0038*/ 	.byte	0x03, 0x50
        /*003a*/ 	.short	0x0000


	//----- nvinfo : EIATTR_MAXREG_COUNT
	.align		4
        /*003c*/ 	.byte	0x03, 0x1b
        /*003e*/ 	.short	0x00ff


	//----- nvinfo : EIATTR_NUM_BARRIERS
	.align		4
        /*0040*/ 	.byte	0x02, 0x4c
        /*0042*/ 	.byte	0x01
	.zero		1


	//----- nvinfo : EIATTR_MERCURY_ISA_VERSION
	.align		4
        /*0044*/ 	.byte	0x03, 0x5f
        /*0046*/ 	.short	0x0101


	//----- nvinfo : EIATTR_VRC_CTA_INIT_COUNT
	.align		4
        /*0048*/ 	.byte	0x02, 0x4a
	.zero		1
	.zero		1


	//----- nvinfo : EIATTR_EXIT_INSTR_OFFSETS
	.align		4
        /*004c*/ 	.byte	0x04, 0x1c
        /*004e*/ 	.short	(.L_41 - .L_40)


	//   ....[0]....
.L_40:
        /*0050*/ 	.word	0x000002a0


	//   ....[1]....
        /*0054*/ 	.word	0x00000aa0


	//----- nvinfo : EIATTR_CRS_STACK_SIZE
	.align		4
.L_41:
        /*0058*/ 	.byte	0x04, 0x1e
        /*005a*/ 	.short	(.L_43 - .L_42)
.L_42:
        /*005c*/ 	.word	0x00000000


	//----- nvinfo : EIATTR_CBANK_PARAM_SIZE
	.align		4
.L_43:
        /*0060*/ 	.byte	0x03, 0x19
        /*0062*/ 	.short	0x0014


	//----- nvinfo : EIATTR_PARAM_CBANK
	.align		4
        /*0064*/ 	.byte	0x04, 0x0a
        /*0066*/ 	.short	(.L_45 - .L_44)
	.align		4
.L_44:
        /*0068*/ 	.word	index@(.nv.constant0._Z12kernel3D_optPKfPfi)
        /*006c*/ 	.short	0x0380
        /*006e*/ 	.short	0x0014


	//----- nvinfo : EIATTR_SW_WAR
	.align		4
.L_45:
        /*0070*/ 	.byte	0x04, 0x36
        /*0072*/ 	.short	(.L_47 - .L_46)
.L_46:
        /*0074*/ 	.word	0x00000008
.L_47:


//--------------------- .nv.info._Z14kernel3D_basicPKfPfi --------------------------
	.section	.nv.info._Z14kernel3D_basicPKfPfi,"",@"SHT_CUDA_INFO"
	.sectionflags	@""
	.align	4


	//----- nvinfo : EIATTR_CUDA_API_VERSION
	.align		4
        /*0000*/ 	.byte	0x04, 0x37
        /*0002*/ 	.short	(.L_49 - .L_48)
.L_48:
        /*0004*/ 	.word	0x00000082


	//----- nvinfo : EIATTR_KPARAM_INFO
	.align		4
.L_49:
        /*0008*/ 	.byte	0x04, 0x17
        /*000a*/ 	.short	(.L_51 - .L_50)
.L_50:
        /*000c*/ 	.word	0x00000000
        /*0010*/ 	.short	0x0002
        /*0012*/ 	.short	0x0010
        /*0014*/ 	.byte	0x00, 0xf0, 0x11, 0x00


	//----- nvinfo : EIATTR_KPARAM_INFO
	.align		4
.L_51:
        /*0018*/ 	.byte	0x04, 0x17
        /*001a*/ 	.short	(.L_53 - .L_52)
.L_52:
        /*001c*/ 	.word	0x00000000
        /*0020*/ 	.short	0x0001
        /*0022*/ 	.short	0x0008
        /*0024*/ 	.byte	0x00, 0xf5, 0x21, 0x00


	//----- nvinfo : EIATTR_KPARAM_INFO
	.align		4
.L_53:
        /*0028*/ 	.byte	0x04, 0x17
        /*002a*/ 	.short	(.L_55 - .L_54)
.L_54:
        /*002c*/ 	.word	0x00000000
        /*0030*/ 	.short	0x0000
        /*0032*/ 	.short	0x0000
        /*0034*/ 	.byte	0x00, 0xf5, 0x21, 0x00


	//----- nvinfo : EIATTR_SPARSE_MMA_MASK
	.align		4
.L_55:
        /*0038*/ 	.byte	0x03, 0x50
        /*003a*/ 	.short	0x0000


	//----- nvinfo : EIATTR_MAXREG_COUNT
	.align		4
        /*003c*/ 	.byte	0x03, 0x1b
        /*003e*/ 	.short	0x00ff


	//----- nvinfo : EIATTR_MERCURY_ISA_VERSION
	.align		4
        /*0040*/ 	.byte	0x03, 0x5f
        /*0042*/ 	.short	0x0101


	//----- nvinfo : EIATTR_VRC_CTA_INIT_COUNT
	.align		4
        /*0044*/ 	.byte	0x02, 0x4a
	.zero		1
	.zero		1


	//----- nvinfo : EIATTR_EXIT_INSTR_OFFSETS
	.align		4
        /*0048*/ 	.byte	0x04, 0x1c
        /*004a*/ 	.short	(.L_57 - .L_56)


	//   ....[0]....
.L_56:
        /*004c*/ 	.word	0x00000940


	//   ....[1]....
        /*0050*/ 	.word	0x00000ab0


	//----- nvinfo : EIATTR_CRS_STACK_SIZE
	.align		4
.L_57:
        /*0054*/ 	.byte	0x04, 0x1e
        /*0056*/ 	.short	(.L_59 - .L_58)
.L_58:
        /*0058*/ 	.word	0x00000000


	//----- nvinfo : EIATTR_CBANK_PARAM_SIZE
	.align		4
.L_59:
        /*005c*/ 	.byte	0x03, 0x19
        /*005e*/ 	.short	0x0014


	//----- nvinfo : EIATTR_PARAM_CBANK
	.align		4
        /*0060*/ 	.byte	0x04, 0x0a
        /*0062*/ 	.short	(.L_61 - .L_60)
	.align		4
.L_60:
        /*0064*/ 	.word	index@(.nv.constant0._Z14kernel3D_basicPKfPfi)
        /*0068*/ 	.short	0x0380
        /*006a*/ 	.short	0x0014


	//----- nvinfo : EIATTR_SW_WAR
	.align		4
.L_61:
        /*006c*/ 	.byte	0x04, 0x36
        /*006e*/ 	.short	(.L_63 - .L_62)
.L_62:
        /*0070*/ 	.word	0x00000008
.L_63:


//--------------------- .nv.info._Z12kernel2D_optPKfPfi --------------------------
	.section	.nv.info._Z12kernel2D_optPKfPfi,"",@"SHT_CUDA_INFO"
	.sectionflags	@""
	.align	4


	//----- nvinfo : EIATTR_CUDA_API_VERSION
	.align		4
        /*0000*/ 	.byte	0x04, 0x37
        /*0002*/ 	.short	(.L_65 - .L_64)
.L_64:
        /*0004*/ 	.word	0x00000082


	//----- nvinfo : EIATTR_KPARAM_INFO
	.align		4
.L_65:
        /*0008*/ 	.byte	0x04, 0x17
        /*000a*/ 	.short	(.L_67 - .L_66)
.L_66:
        /*000c*/ 	.word	0x00000000
        /*0010*/ 	.short	0x0002
        /*0012*/ 	.short	0x0010
        /*0014*/ 	.byte	0x00, 0xf0, 0x11, 0x00


	//----- nvinfo : EIATTR_KPARAM_INFO
	.align		4
.L_67:
        /*0018*/ 	.byte	0x04, 0x17
        /*001a*/ 	.short	(.L_69 - .L_68)
.L_68:
        /*001c*/ 	.word	0x00000000
        /*0020*/ 	.short	0x0001
        /*0022*/ 	.short	0x0008
        /*0024*/ 	.byte	0x00, 0xf5, 0x21, 0x00


	//----- nvinfo : EIATTR_KPARAM_INFO
	.align		4
.L_69:
        /*0028*/ 	.byte	0x04, 0x17
        /*002a*/ 	.short	(.L_71 - .L_70)
.L_70:
        /*002c*/ 	.word	0x00000000
        /*0030*/ 	.short	0x0000
        /*0032*/ 	.short	0x0000
        /*0034*/ 	.byte	0x00, 0xf5, 0x21, 0x00


	//----- nvinfo : EIATTR_SPARSE_MMA_MASK
	.align		4
.L_71:
        /*0038*/ 	.byte	0x03, 0x50
        /*003a*/ 	.short	0x0000


	//----- nvinfo : EIATTR_MAXREG_COUNT
	.align		4
        /*003c*/ 	.byte	0x03, 0x1b
        /*003e*/ 	.short	0x00ff


	//----- nvinfo : EIATTR_NUM_BARRIERS
	.align		4
        /*0040*/ 	.byte	0x02, 0x4c
        /*0042*/ 	.byte	0x01
	.zero		1


	//----- nvinfo : EIATTR_MERCURY_ISA_VERSION
	.align		4
        /*0044*/ 	.byte	0x03, 0x5f
        /*0046*/ 	.short	0x0101


	//----- nvinfo : EIATTR_VRC_CTA_INIT_COUNT
	.align		4
        /*0048*/ 	.byte	0x02, 0x4a
	.zero		1
	.zero		1


	//----- nvinfo : EIATTR_EXIT_INSTR_OFFSETS
	.align		4
        /*004c*/ 	.byte	0x04, 0x1c
        /*004e*/ 	.short	(.L_73 - .L_72)


	//   ....[0]....
.L_72:
        /*0050*/ 	.word	0x00000200


	//   ....[1]....
        /*0054*/ 	.word	0x000005a0


	//----- nvinfo : EIATTR_CRS_STACK_SIZE
	.align		4
.L_73:
        /*0058*/ 	.byte	0x04, 0x1e
        /*005a*/ 	.short	(.L_75 - .L_74)
.L_74:
        /*005c*/ 	.word	0x00000000


	//----- nvinfo : EIATTR_CBANK_PARAM_SIZE
	.align		4
.L_75:
        /*0060*/ 	.byte	0x03, 0x19
        /*0062*/ 	.short	0x0014


	//----- nvinfo : EIATTR_PARAM_CBANK
	.align		4
        /*0064*/ 	.byte	0x04, 0x0a
        /*0066*/ 	.short	(.L_77 - .L_76)
	.align		4
.L_76:
        /*0068*/ 	.word	index@(.nv.constant0._Z12kernel2D_optPKfPfi)
        /*006c*/ 	.short	0x0380
        /*006e*/ 	.short	0x0014


	//----- nvinfo : EIATTR_SW_WAR
	.align		4
.L_77:
        /*0070*/ 	.byte	0x04, 0x36
        /*0072*/ 	.short	(.L_79 - .L_78)
.L_78:
        /*0074*/ 	.word	0x00000008
.L_79:


//--------------------- .nv.info._Z14kernel2D_basicPKfPfi --------------------------
	.section	.nv.info._Z14kernel2D_basicPKfPfi,"",@"SHT_CUDA_INFO"
	.sectionflags	@""
	.align	4


	//----- nvinfo : EIATTR_CUDA_API_VERSION
	.align		4
        /*0000*/ 	.byte	0x04, 0x37
        /*0002*/ 	.short	(.L_81 - .L_80)
.L_80:
        /*0004*/ 	.word	0x00000082


	//----- nvinfo : EIATTR_KPARAM_INFO
	.align		4
.L_81:
        /*0008*/ 	.byte	0x04, 0x17
        /*000a*/ 	.short	(.L_83 - .L_82)
.L_82:
        /*000c*/ 	.word	0x00000000
        /*0010*/ 	.short	0x0002
        /*0012*/ 	.short	0x0010
        /*0014*/ 	.byte	0x00, 0xf0, 0x11, 0x00


	//----- nvinfo : EIATTR_KPARAM_INFO
	.align		4
.L_83:
        /*0018*/ 	.byte	0x04, 0x17
        /*001a*/ 	.short	(.L_85 - .L_84)
.L_84:
        /*001c*/ 	.word	0x00000000
        /*0020*/ 	.short	0x0001
        /*0022*/ 	.short	0x0008
        /*0024*/ 	.byte	0x00, 0xf5, 0x21, 0x00


	//----- nvinfo : EIATTR_KPARAM_INFO
	.align		4
.L_85:
        /*0028*/ 	.byte	0x04, 0x17
        /*002a*/ 	.short	(.L_87 - .L_86)
.L_86:
        /*002c*/ 	.word	0x00000000
        /*0030*/ 	.short	0x0000
        /*0032*/ 	.short	0x0000
        /*0034*/ 	.byte	0x00, 0xf5, 0x21, 0x00


	//----- nvinfo : EIATTR_SPARSE_MMA_MASK
	.align		4
.L_87:
        /*0038*/ 	.byte	0x03, 0x50
        /*003a*/ 	.short	0x0000


	//----- nvinfo : EIATTR_MAXREG_COUNT
	.align		4
        /*003c*/ 	.byte	0x03, 0x1b
        /*003e*/ 	.short	0x00ff


	//----- nvinfo : EIATTR_MERCURY_ISA_VERSION
	.align		4
        /*0040*/ 	.byte	0x03, 0x5f
        /*0042*/ 	.short	0x0101


	//----- nvinfo : EIATTR_VRC_CTA_INIT_COUNT
	.align		4
        /*0044*/ 	.byte	0x02, 0x4a
	.zero		1
	.zero		1


	//----- nvinfo : EIATTR_EXIT_INSTR_OFFSETS
	.align		4
        /*0048*/ 	.byte	0x04, 0x1c
        /*004a*/ 	.short	(.L_89 - .L_88)


	//   ....[0]....
.L_88:
        /*004c*/ 	.word	0x000004a0


	//   ....[1]....
        /*0050*/ 	.word	0x00000610


	//----- nvinfo : EIATTR_CRS_STACK_SIZE
	.align		4
.L_89:
        /*0054*/ 	.byte	0x04, 0x1e
        /*0056*/ 	.short	(.L_91 - .L_90)
.L_90:
        /*0058*/ 	.word	0x00000000


	//----- nvinfo : EIATTR_CBANK_PARAM_SIZE
	.align		4
.L_91:
        /*005c*/ 	.byte	0x03, 0x19
        /*005e*/ 	.short	0x0014


	//----- nvinfo : EIATTR_PARAM_CBANK
	.align		4
        /*0060*/ 	.byte	0x04, 0x0a
        /*0062*/ 	.short	(.L_93 - .L_92)
	.align		4
.L_92:
        /*0064*/ 	.word	index@(.nv.constant0._Z14kernel2D_basicPKfPfi)
        /*0068*/ 	.short	0x0380
        /*006a*/ 	.short	0x0014


	//----- nvinfo : EIATTR_SW_WAR
	.align		4
.L_93:
        /*006c*/ 	.byte	0x04, 0x36
        /*006e*/ 	.short	(.L_95 - .L_94)
.L_94:
        /*0070*/ 	.word	0x00000008
.L_95:


//--------------------- .nv.callgraph             --------------------------
	.section	.nv.callgraph,"",@"SHT_CUDA_CALLGRAPH"
	.align	4
	.sectionentsize	8
	.align		4
        /*0000*/ 	.word	0x00000000
	.align		4
        /*0004*/ 	.word	0xffffffff
	.align		4
        /*0008*/ 	.word	0x00000000
	.align		4
        /*000c*/ 	.word	0xfffffffe
	.align		4
        /*0010*/ 	.word	0x00000000
	.align		4
        /*0014*/ 	.word	0xfffffffd
	.align		4
        /*0018*/ 	.word	0x00000000
	.align		4
        /*001c*/ 	.word	0xfffffffc


//--------------------- .text._Z12kernel3D_optPKfPfi --------------------------
	.section	.text._Z12kernel3D_optPKfPfi,"ax",@progbits
	.align	128
        .global         _Z12kernel3D_optPKfPfi
        .type           _Z12kernel3D_optPKfPfi,@function
        .size           _Z12kernel3D_optPKfPfi,(.L_x_60 - _Z12kernel3D_optPKfPfi)
        .other          _Z12kernel3D_optPKfPfi,@"STO_CUDA_ENTRY STV_DEFAULT"
_Z12kernel3D_optPKfPfi:
.text._Z12kernel3D_optPKfPfi:
[----:B------:R-:W-:Y:S01]  /*0000*/  LDC R1, c[0x0][0x37c] ;  /* 0x0000df00ff017b82 */ /* 0x000fe20000000800 */
[----:B------:R-:W0:Y:S01]  /*0010*/  S2R R8, SR_TID.X ;  /* 0x0000000000087919 */ /* 0x000e220000002100 */
[----:B------:R-:W1:Y:S01]  /*0020*/  LDCU UR4, c[0x0][0x390] ;  /* 0x00007200ff0477ac */ /* 0x000e620008000800 */
[----:B------:R-:W2:Y:S01]  /*0030*/  S2R R9, SR_TID.Y ;  /* 0x0000000000097919 */ /* 0x000ea20000002200 */
[----:B------:R-:W3:Y:S01]  /*0040*/  LDCU.64 UR6, c[0x0][0x358] ;  /* 0x00006b00ff0677ac */ /* 0x000ee20008000a00 */
[----:B------:R-:W2:Y:S01]  /*0050*/  S2R R2, SR_CTAID.Y ;  /* 0x0000000000027919 */ /* 0x000ea20000002600 */
[----:B------:R-:W4:Y:S01]  /*0060*/  S2R R11, SR_TID.Z ;  /* 0x00000000000b7919 */ /* 0x000f220000002300 */
[----:B------:R-:W4:Y:S01]  /*0070*/  S2R R4, SR_CTAID.Z ;  /* 0x0000000000047919 */ /* 0x000f220000002700 */
[----:B------:R-:W5:Y:S01]  /*0080*/  S2R R5, SR_CTAID.X ;  /* 0x0000000000057919 */ /* 0x000f620000002500 */
[----:B0-----:R-:W-:Y:S02]  /*0090*/  VIADD R0, R8, 0xffffffff ;  /* 0xffffffff08007836 */ /* 0x001fe40000000000 */
[----:B--2---:R-:W-:-:S05]  /*00a0*/  IMAD R3, R2, 0x8, R9 ;  /* 0x0000000802037824 */ /* 0x004fca00078e0209 */
[----:B-1----:R-:W-:Y:S01]  /*00b0*/  ISETP.GT.AND P1, PT, R3, UR4, PT ;  /* 0x0000000403007c0c */ /* 0x002fe2000bf24270 */
[----:B----4-:R-:W-:-:S03]  /*00c0*/  IMAD R4, R4, 0x8, R11 ;  /* 0x0000000804047824 */ /* 0x010fc600078e020b */
[C---:B------:R-:W-:Y:S01]  /*00d0*/  ISETP.NE.AND P1, PT, R3.reuse, RZ, !P1 ;  /* 0x000000ff0300720c */ /* 0x040fe20004f25270 */
[----:B------:R-:W-:Y:S02]  /*00e0*/  VIADD R3, R3, 0xffffffff ;  /* 0xffffffff03037836 */ /* 0x000fe40000000000 */
[----:B-----5:R-:W-:Y:S01]  /*00f0*/  IMAD R2, R5, 0x8, R0 ;  /* 0x0000000805027824 */ /* 0x020fe200078e0200 */
[----:B------:R-:W-:-:S04]  /*0100*/  ISETP.GT.AND P2, PT, R4, UR4, PT ;  /* 0x0000000404007c0c */ /* 0x000fc8000bf44270 */
[----:B------:R-:W-:Y:S02]  /*0110*/  ISETP.GE.AND P0, PT, R2, UR4, PT ;  /* 0x0000000402007c0c */ /* 0x000fe4000bf06270 */
[C---:B------:R-:W-:Y:S01]  /*0120*/  ISETP.NE.AND P2, PT, R4.reuse, RZ, !P2 ;  /* 0x000000ff0400720c */ /* 0x040fe20005745270 */
[----:B------:R-:W-:Y:S01]  /*0130*/  VIADD R4, R4, 0xffffffff ;  /* 0xffffffff04047836 */ /* 0x000fe20000000000 */
[----:B------:R-:W-:-:S04]  /*0140*/  ISETP.GT.AND P0, PT, R2, -0x1, !P0 ;  /* 0xffffffff0200780c */ /* 0x000fc80004704270 */
[----:B------:R-:W-:-:S13]  /*0150*/  PLOP3.LUT P1, PT, P2, P0, P1, 0x80, 0x0 ;  /* 0x000000000000781c */ /* 0x000fda0001721010 */
[----:B------:R-:W0:Y:S01]  /*0160*/  @P1 LDC.64 R6, c[0x0][0x380] ;  /* 0x0000e000ff061b82 */ /* 0x000e220000000a00 */
[----:B------:R-:W-:-:S04]  /*0170*/  @P1 IMAD R5, R2, UR4, R3 ;  /* 0x0000000402051c24 */ /* 0x000fc8000f8e0203 */
[----:B------:R-:W-:-:S04]  /*0180*/  @P1 IMAD R5, R5, UR4, R4 ;  /* 0x0000000405051c24 */ /* 0x000fc8000f8e0204 */
[----:B0-----:R-:W-:-:S06]  /*0190*/  @P1 IMAD.WIDE.U32 R6, R5, 0x4, R6 ;  /* 0x0000000405061825 */ /* 0x001fcc00078e0006 */
[----:B---3--:R-:W2:Y:S01]  /*01a0*/  @P1 LDG.E R6, desc[UR6][R6.64] ;  /* 0x0000000606061981 */ /* 0x008ea2000c1e1900 */
[----:B------:R-:W0:Y:S01]  /*01b0*/  S2UR UR5, SR_CgaCtaId ;  /* 0x00000000000579c3 */ /* 0x000e220000008800 */
[----:B------:R-:W-:Y:S01]  /*01c0*/  ISETP.GT.U32.AND P0, PT, R9, 0x8, PT ;  /* 0x000000080900780c */ /* 0x000fe20003f04070 */
[----:B------:R-:W-:-:S03]  /*01d0*/  UMOV UR4, 0x400 ;  /* 0x0000040000047882 */ /* 0x000fc60000000000 */
[----:B------:R-:W-:Y:S01]  /*01e0*/  ISETP.GT.U32.OR P0, PT, R0, 0x7, P0 ;  /* 0x000000070000780c */ /* 0x000fe20000704470 */
[----:B------:R-:W-:-:S03]  /*01f0*/  IMAD R0, R9, 0xb, R8 ;  /* 0x0000000b09007824 */ /* 0x000fc600078e0208 */
[----:B------:R-:W-:Y:S01]  /*0200*/  ISETP.EQ.OR P0, PT, R9, RZ, P0 ;  /* 0x000000ff0900720c */ /* 0x000fe20000702670 */
[----:B------:R-:W-:-:S03]  /*0210*/  IMAD R0, R11, 0x79, R0 ;  /* 0x000000790b007824 */ /* 0x000fc600078e0200 */
[----:B------:R-:W-:-:S04]  /*0220*/  ISETP.EQ.OR P0, PT, R11, RZ, P0 ;  /* 0x000000ff0b00720c */ /* 0x000fc80000702670 */
[----:B------:R-:W-:Y:S01]  /*0230*/  ISETP.GT.U32.OR P0, PT, R11, 0x8, P0 ;  /* 0x000000080b00780c */ /* 0x000fe20000704470 */
[----:B0-----:R-:W-:-:S06]  /*0240*/  ULEA UR4, UR5, UR4, 0x18 ;  /* 0x0000000405047291 */ /* 0x001fcc000f8ec0ff */
[----:B------:R-:W-:Y:S01]  /*0250*/  LEA R5, R0, UR4, 0x3 ;  /* 0x0000000400057c11 */ /* 0x000fe2000f8e18ff */
[----:B--2---:R-:W0:Y:S04]  /*0260*/  @P1 F2F.F64.F32 R8, R6 ;  /* 0x0000000600081310 */ /* 0x004e280000201800 */
[----:B0-----:R0:W-:Y:S04]  /*0270*/  @P1 STS.64 [R5], R8 ;  /* 0x0000000805001388 */ /* 0x0011e80000000a00 */
[----:B------:R0:W-:Y:S01]  /*0280*/  @!P1 STS.64 [R5], RZ ;  /* 0x000000ff05009388 */ /* 0x0001e20000000a00 */
[----:B------:R-:W-:Y:S06]  /*0290*/  BAR.SYNC.DEFER_BLOCKING 0x0 ;  /* 0x0000000000007b1d */ /* 0x000fec0000010000 */
[----:B------:R-:W-:Y:S05]  /*02a0*/  @P0 EXIT ;  /* 0x000000000000094d */ /* 0x000fea0003800000 */
[----:B------:R-:W1:Y:S01]  /*02b0*/  LDS.64 R6, [R5+-0x428] ;  /* 0xfffbd80005067984 */ /* 0x000e620000000a00 */
[----:B------:R-:W-:Y:S03]  /*02c0*/  BSSY.RECONVERGENT B1, `(.L_x_0) ;  /* 0x0000077000017945 */ /* 0x000fe60003800200 */
[----:B0-----:R-:W0:Y:S04]  /*02d0*/  LDS.64 R8, [R5+-0x60] ;  /* 0xffffa00005087984 */ /* 0x001e280000000a00 */
[----:B------:R-:W2:Y:S04]  /*02e0*/  LDS.64 R12, [R5+0x368] ;  /* 0x00036800050c7984 */ /* 0x000ea80000000a00 */
[----:B------:R-:W3:Y:S04]  /*02f0*/  LDS.64 R14, [R5+-0x3d0] ;  /* 0xfffc3000050e7984 */ /* 0x000ee80000000a00 */
[----:B------:R-:W4:Y:S01]  /*0300*/  LDS.64 R16, [R5+-0x8] ;  /* 0xfffff80005107984 */ /* 0x000f220000000a00 */
[----:B-1----:R-:W-:-:S10]  /*0310*/  DADD R6, RZ, R6 ;  /* 0x00000000ff067229 */ /* 0x002fd40000000006 */
[----:B------:R-:W1:Y:S08]  /*0320*/  F2F.F32.F64 R6, R6 ;  /* 0x0000000600067310 */ /* 0x000e700000301000 */
[----:B-1----:R-:W0:Y:S02]  /*0330*/  F2F.F64.F32 R10, R6 ;  /* 0x00000006000a7310 */ /* 0x002e240000201800 */
[----:B0-----:R-:W-:-:S10]  /*0340*/  DADD R8, R8, R10 ;  /* 0x0000000008087229 */ /* 0x001fd4000000000a */
[----:B------:R-:W0:Y:S08]  /*0350*/  F2F.F32.F64 R8, R8 ;  /* 0x0000000800087310 */ /* 0x000e300000301000 */
[----:B0-----:R-:W2:Y:S02]  /*0360*/  F2F.F64.F32 R10, R8 ;  /* 0x00000008000a7310 */ /* 0x001ea40000201800 */
[----:B--2---:R-:W-:-:S10]  /*0370*/  DADD R10, R12, R10 ;  /* 0x000000000c0a7229 */ /* 0x004fd4000000000a */
[----:B------:R-:W0:Y:S08]  /*0380*/  F2F.F32.F64 R10, R10 ;  /* 0x0000000a000a7310 */ /* 0x000e300000301000 */
[----:B0-----:R-:W3:Y:S02]  /*0390*/  F2F.F64.F32 R12, R10 ;  /* 0x0000000a000c7310 */ /* 0x001ee40000201800 */
[----:B---3--:R-:W-:Y:S01]  /*03a0*/  DADD R12, R14, R12 ;  /* 0x000000000e0c7229 */ /* 0x008fe2000000000c */
[----:B------:R-:W0:Y:S09]  /*03b0*/  LDS.64 R14, [R5+0x3c0] ;  /* 0x0003c000050e7984 */ /* 0x000e320000000a00 */
[----:B------:R-:W1:Y:S08]  /*03c0*/  F2F.F32.F64 R12, R12 ;  /* 0x0000000c000c7310 */ /* 0x000e700000301000 */
[----:B-1----:R-:W4:Y:S02]  /*03d0*/  F2F.F64.F32 R6, R12 ;  /* 0x0000000c00067310 */ /* 0x002f240000201800 */
[----:B----4-:R-:W-:Y:S01]  /*03e0*/  DADD R6, R16, R6 ;  /* 0x0000000010067229 */ /* 0x010fe20000000006 */
[----:B------:R-:W1:Y:S09]  /*03f0*/  LDS.64 R16, [R5+-0x378] ;  /* 0xfffc880005107984 */ /* 0x000e720000000a00 */
[----:B------:R-:W2:Y:S08]  /*0400*/  F2F.F32.F64 R6, R6 ;  /* 0x0000000600067310 */ /* 0x000eb00000301000 */
[----:B--2---:R-:W0:Y:S02]  /*0410*/  F2F.F64.F32 R8, R6 ;  /* 0x0000000600087310 */ /* 0x004e240000201800 */
[----:B0-----:R-:W-:Y:S01]  /*0420*/  DADD R8, R14, R8 ;  /* 0x000000000e087229 */ /* 0x001fe20000000008 */
[----:B------:R-:W0:Y:S09]  /*0430*/  LDS.64 R14, [R5+0x50] ;  /* 0x00005000050e7984 */ /* 0x000e320000000a00 */
[----:B------:R-:W2:Y:S08]  /*0440*/  F2F.F32.F64 R8, R8 ;  /* 0x0000000800087310 */ /* 0x000eb00000301000 */
[----:B--2---:R-:W1:Y:S02]  /*0450*/  F2F.F64.F32 R10, R8 ;  /* 0x00000008000a7310 */ /* 0x004e640000201800 */
[----:B-1----:R-:W-:Y:S01]  /*0460*/  DADD R10, R16, R10 ;  /* 0x00000000100a7229 */ /* 0x002fe2000000000a */
[----:B------:R-:W1:Y:S09]  /*0470*/  LDS.64 R16, [R5+0x418] ;  /* 0x0004180005107984 */ /* 0x000e720000000a00 */
[----:B------:R-:W2:Y:S08]  /*0480*/  F2F.F32.F64 R10, R10 ;  /* 0x0000000a000a7310 */ /* 0x000eb00000301000 */
[----:B--2---:R-:W0:Y:S02]  /*0490*/  F2F.F64.F32 R12, R10 ;  /* 0x0000000a000c7310 */ /* 0x004e240000201800 */
[----:B0-----:R-:W-:Y:S01]  /*04a0*/  DADD R12, R14, R12 ;  /* 0x000000000e0c7229 */ /* 0x001fe2000000000c */
[----:B------:R-:W0:Y:S09]  /*04b0*/  LDS.64 R14, [R5+-0x420] ;  /* 0xfffbe000050e7984 */ /* 0x000e320000000a00 */
[----:B------:R-:W2:Y:S08]  /*04c0*/  F2F.F32.F64 R12, R12 ;  /* 0x0000000c000c7310 */ /* 0x000eb00000301000 */
[----:B--2---:R-:W1:Y:S02]  /*04d0*/  F2F.F64.F32 R6, R12 ;  /* 0x0000000c00067310 */ /* 0x004e640000201800 */
[----:B-1----:R-:W-:Y:S01]  /*04e0*/  DADD R6, R16, R6 ;  /* 0x0000000010067229 */ /* 0x002fe20000000006 */
        /* <DEDUP_REMOVED lines=8> */
[----:B------:R-:W1:Y:S09]  /*0570*/  LDS.64 R16, [R5+-0x3c8] ;  /* 0xfffc380005107984 */ /* 0x000e720000000a00 */
[----:B------:R-:W2:Y:S08]  /*0580*/  F2F.F32.F64 R10, R10 ;  /* 0x0000000a000a7310 */ /* 0x000eb00000301000 */
[----:B--2---:R-:W0:Y:S02]  /*0590*/  F2F.F64.F32 R12, R10 ;  /* 0x0000000a000c7310 */ /* 0x004e240000201800 */
[----:B0-----:R-:W-:Y:S01]  /*05a0*/  DADD R12, R14, R12 ;  /* 0x000000000e0c7229 */ /* 0x001fe2000000000c */
[----:B------:R-:W0:Y:S09]  /*05b0*/  LDS.64 R14, [R5] ;  /* 0x00000000050e7984 */ /* 0x000e320000000a00 */
        /* <DEDUP_REMOVED lines=11> */
[----:B------:R-:W1:Y:S09]  /*0670*/  LDS.64 R16, [R5+0x58] ;  /* 0x0000580005107984 */ /* 0x000e720000000a00 */
        /* <DEDUP_REMOVED lines=36> */
[----:B------:R2:W3:Y:S02]  /*08c0*/  F2F.F32.F64 R12, R12 ;  /* 0x0000000c000c7310 */ /* 0x0004e40000301000 */
[----:B--2---:R-:W-:-:S06]  /*08d0*/  IMAD.MOV.U32 R13, RZ, RZ, 0x3d17b426 ;  /* 0x3d17b426ff0d7424 */ /* 0x004fcc00078e00ff */
[----:B---3--:R2:W1:Y:S02]  /*08e0*/  F2F.F64.F32 R6, R12 ;  /* 0x0000000c00067310 */ /* 0x0084640000201800 */
[----:B--2---:R-:W-:-:S04]  /*08f0*/  IMAD.MOV.U32 R12, RZ, RZ, 0x41d80000 ;  /* 0x41d80000ff0c7424 */ /* 0x004fc800078e00ff */
[----:B------:R-:W-:Y:S01]  /*0900*/  FFMA R12, R13, -R12, 1 ;  /* 0x3f8000000d0c7423 */ /* 0x000fe2000000080c */
[----:B-1----:R-:W-:Y:S01]  /*0910*/  DADD R6, R16, R6 ;  /* 0x0000000010067229 */ /* 0x002fe20000000006 */
[----:B------:R-:W1:Y:S09]  /*0920*/  LDS.64 R16, [R5+0x428] ;  /* 0x0004280005107984 */ /* 0x000e720000000a00 */
[----:B------:R2:W3:Y:S02]  /*0930*/  F2F.F32.F64 R6, R6 ;  /* 0x0000000600067310 */ /* 0x0004e40000301000 */
[----:B--2---:R-:W-:-:S06]  /*0940*/  FFMA R7, R12, R13, 0.037037037312984466553 ;  /* 0x3d17b4260c077423 */ /* 0x004fcc000000000d */
[----:B---3--:R-:W0:Y:S02]  /*0950*/  F2F.F64.F32 R8, R6 ;  /* 0x0000000600087310 */ /* 0x008e240000201800 */
[----:B0-----:R-:W-:-:S10]  /*0960*/  DADD R8, R14, R8 ;  /* 0x000000000e087229 */ /* 0x001fd40000000008 */
[----:B------:R-:W0:Y:S08]  /*0970*/  F2F.F32.F64 R8, R8 ;  /* 0x0000000800087310 */ /* 0x000e300000301000 */
[----:B0-----:R-:W1:Y:S02]  /*0980*/  F2F.F64.F32 R10, R8 ;  /* 0x00000008000a7310 */ /* 0x001e640000201800 */
[----:B-1----:R-:W-:-:S06]  /*0990*/  DADD R10, R16, R10 ;  /* 0x00000000100a7229 */ /* 0x002fcc000000000a */
[----:B------:R-:W0:Y:S08]  /*09a0*/  F2F.F32.F64 R0, R10 ;  /* 0x0000000a00007310 */ /* 0x000e300000301000 */
[----:B0-----:R-:W0:Y:S01]  /*09b0*/  FCHK P0, R0, 27 ;  /* 0x41d8000000007902 */ /* 0x001e220000000000 */
[----:B------:R-:W-:-:S04]  /*09c0*/  FFMA R5, R0, R7, RZ ;  /* 0x0000000700057223 */ /* 0x000fc800000000ff */
[----:B------:R-:W-:-:S04]  /*09d0*/  FFMA R6, R5, -27, R0 ;  /* 0xc1d8000005067823 */ /* 0x000fc80000000000 */
[----:B------:R-:W-:Y:S01]  /*09e0*/  FFMA R5, R7, R6, R5 ;  /* 0x0000000607057223 */ /* 0x000fe20000000005 */
[----:B0-----:R-:W-:Y:S06]  /*09f0*/  @!P0 BRA `(.L_x_1) ;  /* 0x00000000000c8947 */ /* 0x001fec0003800000 */
[----:B------:R-:W-:-:S07]  /*0a00*/  MOV R6, 0xa20 ;  /* 0x00000a2000067802 */ /* 0x000fce0000000f00 */
[----:B------:R-:W-:Y:S05]  /*0a10*/  CALL.REL.NOINC `($__internal_0_$__cuda_sm3x_div_rn_noftz_f32_slowpath) ;  /* 0x0000000000247944 */ /* 0x000fea0003c00000 */
[----:B------:R-:W-:-:S07]  /*0a20*/  IMAD.MOV.U32 R5, RZ, RZ, R0 ;  /* 0x000000ffff057224 */ /* 0x000fce00078e0000 */
.L_x_1:
[----:B------:R-:W-:Y:S05]  /*0a30*/  BSYNC.RECONVERGENT B1 ;  /* 0x0000000000017941 */ /* 0x000fea0003800200 */
.L_x_0:
[----:B------:R-:W0:Y:S01]  /*0a40*/  LDCU UR4, c[0x0][0x390] ;  /* 0x00007200ff0477ac */ /* 0x000e220008000800 */
[----:B------:R-:W1:Y:S01]  /*0a50*/  LDC.64 R6, c[0x0][0x388] ;  /* 0x0000e200ff067b82 */ /* 0x000e620000000a00 */
[----:B0-----:R-:W-:-:S04]  /*0a60*/  IMAD R3, R2, UR4, R3 ;  /* 0x0000000402037c24 */ /* 0x001fc8000f8e0203 */
[----:B------:R-:W-:-:S04]  /*0a70*/  IMAD R3, R3, UR4, R4 ;  /* 0x0000000403037c24 */ /* 0x000fc8000f8e0204 */
[----:B-1----:R-:W-:-:S05]  /*0a80*/  IMAD.WIDE R2, R3, 0x4, R6 ;  /* 0x0000000403027825 */ /* 0x002fca00078e0206 */
[----:B------:R-:W-:Y:S01]  /*0a90*/  STG.E desc[UR6][R2.64], R5 ;  /* 0x0000000502007986 */ /* 0x000fe2000c101906 */
[----:B------:R-:W-:Y:S05]  /*0aa0*/  EXIT ;  /* 0x000000000000794d */ /* 0x000fea0003800000 */
        .weak           $__internal_0_$__cuda_sm3x_div_rn_noftz_f32_slowpath
        .type           $__internal_0_$__cuda_sm3x_div_rn_noftz_f32_slowpath,@function
        .size           $__internal_0_$__cuda_sm3x_div_rn_noftz_f32_slowpath,(.L_x_60 - $__internal_0_$__cuda_sm3x_div_rn_noftz_f32_slowpath)
$__internal_0_$__cuda_sm3x_div_rn_noftz_f32_slowpath:
[--C-:B------:R-:W-:Y:S01]  /*0ab0*/  SHF.R.U32.HI R5, RZ, 0x17, R0.reuse ;  /* 0x00000017ff057819 */ /* 0x100fe20000011600 */
[----:B------:R-:W-:Y:S04]  /*0ac0*/  BSSY.RECONVERGENT B0, `(.L_x_2) ;  /* 0x000005c000007945 */ /* 0x000fe80003800200 */
[----:B------:R-:W-:Y:S01]  /*0ad0*/  BSSY.RELIABLE B2, `(.L_x_3) ;  /* 0x000001a000027945 */ /* 0x000fe20003800100 */
[----:B------:R-:W-:Y:S01]  /*0ae0*/  IMAD.MOV.U32 R7, RZ, RZ, R0 ;  /* 0x000000ffff077224 */ /* 0x000fe200078e0000 */
[----:B------:R-:W-:-:S05]  /*0af0*/  LOP3.LUT R5, R5, 0xff, RZ, 0xc0, !PT ;  /* 0x000000ff05057812 */ /* 0x000fca00078ec0ff */
[----:B------:R-:W-:-:S05]  /*0b00*/  VIADD R9, R5, 0xffffffff ;  /* 0xffffffff05097836 */ /* 0x000fca0000000000 */
[----:B------:R-:W-:-:S13]  /*0b10*/  ISETP.GT.U32.OR P0, PT, R9, 0xfd, !PT ;  /* 0x000000fd0900780c */ /* 0x000fda0007f04470 */
[----:B------:R-:W-:Y:S01]  /*0b20*/  @!P0 IMAD.MOV.U32 R8, RZ, RZ, RZ ;  /* 0x000000ffff088224 */ /* 0x000fe200078e00ff */
[----:B------:R-:W-:Y:S06]  /*0b30*/  @!P0 BRA `(.L_x_4) ;  /* 0x00000000004c8947 */ /* 0x000fec0003800000 */
[----:B------:R-:W-:-:S13]  /*0b40*/  FSETP.GTU.FTZ.AND P0, PT, |R0|, +INF , PT ;  /* 0x7f8000000000780b */ /* 0x000fda0003f1c200 */
[----:B------:R-:W-:Y:S05]  /*0b50*/  @P0 BREAK.RELIABLE B2 ;  /* 0x0000000000020942 */ /* 0x000fea0003800100 */
[----:B------:R-:W-:Y:S05]  /*0b60*/  @P0 BRA `(.L_x_5) ;  /* 0x0000000400400947 */ /* 0x000fea0003800000 */
[----:B------:R-:W-:-:S05]  /*0b70*/  IMAD.MOV.U32 R8, RZ, RZ, 0x41d80000 ;  /* 0x41d80000ff087424 */ /* 0x000fca00078e00ff */
[----:B------:R-:W-:-:S13]  /*0b80*/  LOP3.LUT P0, RZ, R8, 0x7fffffff, R7, 0xc8, !PT ;  /* 0x7fffffff08ff7812 */ /* 0x000fda000780c807 */
[----:B------:R-:W-:Y:S05]  /*0b90*/  @!P0 BREAK.RELIABLE B2 ;  /* 0x0000000000028942 */ /* 0x000fea0003800100 */
[----:B------:R-:W-:Y:S05]  /*0ba0*/  @!P0 BRA `(.L_x_6) ;  /* 0x0000000400288947 */ /* 0x000fea0003800000 */
[----:B------:R-:W-:-:S13]  /*0bb0*/  LOP3.LUT P0, RZ, R7, 0x7fffffff, RZ, 0xc0, !PT ;  /* 0x7fffffff07ff7812 */ /* 0x000fda000780c0ff */
[----:B------:R-:W-:Y:S05]  /*0bc0*/  @!P0 BREAK.RELIABLE B2 ;  /* 0x0000000000028942 */ /* 0x000fea0003800100 */
[----:B------:R-:W-:Y:S05]  /*0bd0*/  @!P0 BRA `(.L_x_7) ;  /* 0x0000000400148947 */ /* 0x000fea0003800000 */
[----:B------:R-:W-:Y:S02]  /*0be0*/  FSETP.NEU.FTZ.AND P0, PT, |R0|, +INF , PT ;  /* 0x7f8000000000780b */ /* 0x000fe40003f1d200 */
[----:B------:R-:W-:-:S04]  /*0bf0*/  LOP3.LUT P1, RZ, R8, 0x7fffffff, RZ, 0xc0, !PT ;  /* 0x7fffffff08ff7812 */ /* 0x000fc8000782c0ff */
[----:B------:R-:W-:-:S13]  /*0c00*/  PLOP3.LUT P0, PT, P0, P1, PT, 0x2f, 0xf2 ;  /* 0x0000000000f2781c */ /* 0x000fda0000702577 */
[----:B------:R-:W-:Y:S05]  /*0c10*/  @P0 BREAK.RELIABLE B2 ;  /* 0x0000000000020942 */ /* 0x000fea0003800100 */
[----:B------:R-:W-:Y:S05]  /*0c20*/  @P0 BRA `(.L_x_8) ;  /* 0x0000000000f40947 */ /* 0x000fea0003800000 */
[----:B------:R-:W-:-:S13]  /*0c30*/  ISETP.GE.AND P0, PT, R9, RZ, PT ;  /* 0x000000ff0900720c */ /* 0x000fda0003f06270 */
[----:B------:R-:W-:Y:S02]  /*0c40*/  @P0 IMAD.MOV.U32 R8, RZ, RZ, RZ ;  /* 0x000000ffff080224 */ /* 0x000fe400078e00ff */
[----:B------:R-:W-:Y:S01]  /*0c50*/  @!P0 FFMA R7, R0, 1.84467440737095516160e+19, RZ ;  /* 0x5f80000000078823 */ /* 0x000fe200000000ff */
[----:B------:R-:W-:-:S07]  /*0c60*/  @!P0 IMAD.MOV.U32 R8, RZ, RZ, -0x40 ;  /* 0xffffffc0ff088424 */ /* 0x000fce00078e00ff */
.L_x_4:
[----:B------:R-:W-:Y:S05]  /*0c70*/  BSYNC.RELIABLE B2 ;  /* 0x0000000000027941 */ /* 0x000fea0003800100 */
.L_x_3:
[----:B------:R-:W-:Y:S01]  /*0c80*/  UMOV UR4, 0x41d80000 ;  /* 0x41d8000000047882 */ /* 0x000fe20000000000 */
[----:B------:R-:W-:Y:S01]  /*0c90*/  VIADD R5, R5, 0xffffff81 ;  /* 0xffffff8105057836 */ /* 0x000fe20000000000 */
[----:B------:R-:W-:Y:S01]  /*0ca0*/  UIADD3 UR4, UPT, UPT, UR4, -0x2000000, URZ ;  /* 0xfe00000004047890 */ /* 0x000fe2000fffe0ff */
[----:B------:R-:W-:Y:S02]  /*0cb0*/  BSSY.RECONVERGENT B2, `(.L_x_9) ;  /* 0x0000033000027945 */ /* 0x000fe40003800200 */
[----:B------:R-:W-:Y:S01]  /*0cc0*/  IMAD R0, R5, -0x800000, R7 ;  /* 0xff80000005007824 */ /* 0x000fe200078e0207 */
[----:B------:R-:W-:Y:S02]  /*0cd0*/  IADD3 R8, PT, PT, R8, -0x4, R5 ;  /* 0xfffffffc08087810 */ /* 0x000fe40007ffe005 */
[----:B------:R-:W-:-:S03]  /*0ce0*/  FADD.FTZ R11, -RZ, -UR4 ;  /* 0x80000004ff0b7e21 */ /* 0x000fc60008010100 */
[----:B------:R-:W0:Y:S02]  /*0cf0*/  MUFU.RCP R9, UR4 ;  /* 0x0000000400097d08 */ /* 0x000e240008001000 */
[----:B0-----:R-:W-:-:S04]  /*0d00*/  FFMA R10, R9, R11, 1 ;  /* 0x3f800000090a7423 */ /* 0x001fc8000000000b */
[----:B------:R-:W-:-:S04]  /*0d10*/  FFMA R9, R9, R10, R9 ;  /* 0x0000000a09097223 */ /* 0x000fc80000000009 */
[----:B------:R-:W-:-:S04]  /*0d20*/  FFMA R10, R0, R9, RZ ;  /* 0x00000009000a7223 */ /* 0x000fc800000000ff */
[----:B------:R-:W-:-:S04]  /*0d30*/  FFMA R7, R11, R10, R0 ;  /* 0x0000000a0b077223 */ /* 0x000fc80000000000 */
[----:B------:R-:W-:-:S04]  /*0d40*/  FFMA R10, R9, R7, R10 ;  /* 0x00000007090a7223 */ /* 0x000fc8000000000a */
[----:B------:R-:W-:-:S04]  /*0d50*/  FFMA R11, R11, R10, R0 ;  /* 0x0000000a0b0b7223 */ /* 0x000fc80000000000 */
[----:B------:R-:W-:-:S05]  /*0d60*/  FFMA R0, R9, R11, R10 ;  /* 0x0000000b09007223 */ /* 0x000fca000000000a */
[----:B------:R-:W-:-:S04]  /*0d70*/  SHF.R.U32.HI R7, RZ, 0x17, R0 ;  /* 0x00000017ff077819 */ /* 0x000fc80000011600 */
[----:B------:R-:W-:-:S05]  /*0d80*/  LOP3.LUT R7, R7, 0xff, RZ, 0xc0, !PT ;  /* 0x000000ff07077812 */ /* 0x000fca00078ec0ff */
[----:B------:R-:W-:-:S04]  /*0d90*/  IMAD.IADD R12, R7, 0x1, R8 ;  /* 0x00000001070c7824 */ /* 0x000fc800078e0208 */
[----:B------:R-:W-:-:S05]  /*0da0*/  VIADD R5, R12, 0xffffffff ;  /* 0xffffffff0c057836 */ /* 0x000fca0000000000 */
[----:B------:R-:W-:-:S13]  /*0db0*/  ISETP.GE.U32.AND P0, PT, R5, 0xfe, PT ;  /* 0x000000fe0500780c */ /* 0x000fda0003f06070 */
[----:B------:R-:W-:Y:S05]  /*0dc0*/  @!P0 BRA `(.L_x_10) ;  /* 0x0000000000808947 */ /* 0x000fea0003800000 */
[----:B------:R-:W-:-:S13]  /*0dd0*/  ISETP.GT.AND P0, PT, R12, 0xfe, PT ;  /* 0x000000fe0c00780c */ /* 0x000fda0003f04270 */
[----:B------:R-:W-:Y:S05]  /*0de0*/  @P0 BRA `(.L_x_11) ;  /* 0x00000000006c0947 */ /* 0x000fea0003800000 */
[----:B------:R-:W-:-:S13]  /*0df0*/  ISETP.GE.AND P0, PT, R12, 0x1, PT ;  /* 0x000000010c00780c */ /* 0x000fda0003f06270 */
[----:B------:R-:W-:Y:S05]  /*0e00*/  @P0 BRA `(.L_x_12) ;  /* 0x0000000000740947 */ /* 0x000fea0003800000 */
[----:B------:R-:W-:Y:S02]  /*0e10*/  ISETP.GE.AND P0, PT, R12, -0x18, PT ;  /* 0xffffffe80c00780c */ /* 0x000fe40003f06270 */
[----:B------:R-:W-:-:S11]  /*0e20*/  LOP3.LUT R0, R0, 0x80000000, RZ, 0xc0, !PT ;  /* 0x8000000000007812 */ /* 0x000fd600078ec0ff */
[----:B------:R-:W-:Y:S05]  /*0e30*/  @!P0 BRA `(.L_x_12) ;  /* 0x0000000000688947 */ /* 0x000fea0003800000 */
[CCC-:B------:R-:W-:Y:S01]  /*0e40*/  FFMA.RZ R5, R9.reuse, R11.reuse, R10.reuse ;  /* 0x0000000b09057223 */ /* 0x1c0fe2000000c00a */
[-CC-:B------:R-:W-:Y:S01]  /*0e50*/  FFMA.RM R8, R9, R11.reuse, R10.reuse ;  /* 0x0000000b09087223 */ /* 0x180fe2000000400a */
[C---:B------:R-:W-:Y:S02]  /*0e60*/  ISETP.NE.AND P2, PT, R12.reuse, RZ, PT ;  /* 0x000000ff0c00720c */ /* 0x040fe40003f45270 */
[C---:B------:R-:W-:Y:S02]  /*0e70*/  ISETP.NE.AND P1, PT, R12.reuse, RZ, PT ;  /* 0x000000ff0c00720c */ /* 0x040fe40003f25270 */
[----:B------:R-:W-:Y:S01]  /*0e80*/  LOP3.LUT R7, R5, 0x7fffff, RZ, 0xc0, !PT ;  /* 0x007fffff05077812 */ /* 0x000fe200078ec0ff */
[----:B------:R-:W-:Y:S01]  /*0e90*/  FFMA.RP R5, R9, R11, R10 ;  /* 0x0000000b09057223 */ /* 0x000fe2000000800a */
[----:B------:R-:W-:Y:S02]  /*0ea0*/  VIADD R10, R12, 0x20 ;  /* 0x000000200c0a7836 */ /* 0x000fe40000000000 */
[----:B------:R-:W-:Y:S01]  /*0eb0*/  LOP3.LUT R7, R7, 0x800000, RZ, 0xfc, !PT ;  /* 0x0080000007077812 */ /* 0x000fe200078efcff */
[----:B------:R-:W-:Y:S01]  /*0ec0*/  IMAD.MOV R9, RZ, RZ, -R12 ;  /* 0x000000ffff097224 */ /* 0x000fe200078e0a0c */
[----:B------:R-:W-:-:S02]  /*0ed0*/  FSETP.NEU.FTZ.AND P0, PT, R5, R8, PT ;  /* 0x000000080500720b */ /* 0x000fc40003f1d000 */
[----:B------:R-:W-:Y:S02]  /*0ee0*/  SHF.L.U32 R10, R7, R10, RZ ;  /* 0x0000000a070a7219 */ /* 0x000fe400000006ff */
[----:B------:R-:W-:Y:S02]  /*0ef0*/  SEL R8, R9, RZ, P2 ;  /* 0x000000ff09087207 */ /* 0x000fe40001000000 */
[----:B------:R-:W-:Y:S02]  /*0f00*/  ISETP.NE.AND P1, PT, R10, RZ, P1 ;  /* 0x000000ff0a00720c */ /* 0x000fe40000f25270 */
[----:B------:R-:W-:Y:S02]  /*0f10*/  SHF.R.U32.HI R8, RZ, R8, R7 ;  /* 0x00000008ff087219 */ /* 0x000fe40000011607 */
[----:B------:R-:W-:Y:S02]  /*0f20*/  PLOP3.LUT P0, PT, P0, P1, PT, 0xf8, 0x8f ;  /* 0x00000000008f781c */ /* 0x000fe40000703f70 */
[----:B------:R-:W-:-:S02]  /*0f30*/  SHF.R.U32.HI R10, RZ, 0x1, R8 ;  /* 0x00000001ff0a7819 */ /* 0x000fc40000011608 */
[----:B------:R-:W-:-:S04]  /*0f40*/  SEL R5, RZ, 0x1, !P0 ;  /* 0x00000001ff057807 */ /* 0x000fc80004000000 */
[----:B------:R-:W-:-:S04]  /*0f50*/  LOP3.LUT R5, R5, 0x1, R10, 0xf8, !PT ;  /* 0x0000000105057812 */ /* 0x000fc800078ef80a */
[----:B------:R-:W-:-:S05]  /*0f60*/  LOP3.LUT R5, R5, R8, RZ, 0xc0, !PT ;  /* 0x0000000805057212 */ /* 0x000fca00078ec0ff */
[----:B------:R-:W-:-:S05]  /*0f70*/  IMAD.IADD R5, R10, 0x1, R5 ;  /* 0x000000010a057824 */ /* 0x000fca00078e0205 */
[----:B------:R-:W-:Y:S01]  /*0f80*/  LOP3.LUT R0, R5, R0, RZ, 0xfc, !PT ;  /* 0x0000000005007212 */ /* 0x000fe200078efcff */
[----:B------:R-:W-:Y:S06]  /*0f90*/  BRA `(.L_x_12) ;  /* 0x0000000000107947 */ /* 0x000fec0003800000 */
.L_x_11:
[----:B------:R-:W-:-:S04]  /*0fa0*/  LOP3.LUT R0, R0, 0x80000000, RZ, 0xc0, !PT ;  /* 0x8000000000007812 */ /* 0x000fc800078ec0ff */
[----:B------:R-:W-:Y:S01]  /*0fb0*/  LOP3.LUT R0, R0, 0x7f800000, RZ, 0xfc, !PT ;  /* 0x7f80000000007812 */ /* 0x000fe200078efcff */
[----:B------:R-:W-:Y:S06]  /*0fc0*/  BRA `(.L_x_12) ;  /* 0x0000000000047947 */ /* 0x000fec0003800000 */
.L_x_10:
[----:B------:R-:W-:-:S07]  /*0fd0*/  IMAD R0, R8, 0x800000, R0 ;  /* 0x0080000008007824 */ /* 0x000fce00078e0200 */
.L_x_12:
[----:B------:R-:W-:Y:S05]  /*0fe0*/  BSYNC.RECONVERGENT B2 ;  /* 0x0000000000027941 */ /* 0x000fea0003800200 */
.L_x_9:
[----:B------:R-:W-:Y:S05]  /*0ff0*/  BRA `(.L_x_13) ;  /* 0x0000000000207947 */ /* 0x000fea0003800000 */
.L_x_8:
[----:B------:R-:W-:-:S04]  /*1000*/  LOP3.LUT R0, R8, 0x80000000, R7, 0x48, !PT ;  /* 0x8000000008007812 */ /* 0x000fc800078e4807 */
[----:B------:R-:W-:Y:S01]  /*1010*/  LOP3.LUT R0, R0, 0x7f800000, RZ, 0xfc, !PT ;  /* 0x7f80000000007812 */ /* 0x000fe200078efcff */
[----:B------:R-:W-:Y:S06]  /*1020*/  BRA `(.L_x_13) ;  /* 0x0000000000147947 */ /* 0x000fec0003800000 */
.L_x_7:
[----:B------:R-:W-:Y:S01]  /*1030*/  LOP3.LUT R0, R8, 0x80000000, R7, 0x48, !PT ;  /* 0x8000000008007812 */ /* 0x000fe200078e4807 */
[----:B------:R-:W-:Y:S06]  /*1040*/  BRA `(.L_x_13) ;  /* 0x00000000000c7947 */ /* 0x000fec0003800000 */
.L_x_6:
[----:B------:R-:W0:Y:S01]  /*1050*/  MUFU.RSQ R0, -QNAN ;  /* 0xffc0000000007908 */ /* 0x000e220000001400 */
[----:B------:R-:W-:Y:S05]  /*1060*/  BRA `(.L_x_13) ;  /* 0x0000000000047947 */ /* 0x000fea0003800000 */
.L_x_5:
[----:B------:R-:W-:-:S07]  /*1070*/  FADD.FTZ R0, R0, 27 ;  /* 0x41d8000000007421 */ /* 0x000fce0000010000 */
.L_x_13:
[----:B------:R-:W-:Y:S05]  /*1080*/  BSYNC.RECONVERGENT B0 ;  /* 0x0000000000007941 */ /* 0x000fea0003800200 */
.L_x_2:
[----:B------:R-:W-:-:S04]  /*1090*/  IMAD.MOV.U32 R7, RZ, RZ, 0x0 ;  /* 0x00000000ff077424 */ /* 0x000fc800078e00ff */
[----:B0-----:R-:W-:Y:S05]  /*10a0*/  RET.REL.NODEC R6 `(_Z12kernel3D_optPKfPfi) ;  /* 0xffffffec06d47950 */ /* 0x001fea0003c3ffff */
.L_x_14:
[----:B------:R-:W-:-:S00]  /*10b0*/  BRA `(.L_x_14) ;  /* 0xfffffffc00fc7947 */ /* 0x000fc0000383ffff */
[----:B------:R-:W-:-:S00]  /*10c0*/  NOP ;  /* 0x0000000000007918 */ /* 0x000fc00000000000 */
        /* <DEDUP_REMOVED lines=11> */
.L_x_60:


//--------------------- .text._Z14kernel3D_basicPKfPfi --------------------------
	.section	.text._Z14kernel3D_basicPKfPfi,"ax",@progbits
	.align	128
        .global         _Z14kernel3D_basicPKfPfi
        .type           _Z14kernel3D_basicPKfPfi,@function
        .size           _Z14kernel3D_basicPKfPfi,(.L_x_61 - _Z14kernel3D_basicPKfPfi)
        .other          _Z14kernel3D_basicPKfPfi,@"STO_CUDA_ENTRY STV_DEFAULT"
_Z14kernel3D_basicPKfPfi:
.text._Z14kernel3D_basicPKfPfi:
[----:B------:R-:W-:Y:S01]  /*0000*/  LDC R1, c[0x0][0x37c] ;  /* 0x0000df00ff017b82 */ /* 0x000fe20000000800 */
[----:B------:R-:W0:Y:S07]  /*0010*/  S2R R0, SR_TID.X ;  /* 0x0000000000007919 */ /* 0x000e2e0000002100 */
[----:B------:R-:W0:Y:S01]  /*0020*/  S2UR UR4, SR_CTAID.X ;  /* 0x00000000000479c3 */ /* 0x000e220000002500 */
[----:B------:R-:W1:Y:S01]  /*0030*/  S2R R5, SR_TID.Y ;  /* 0x0000000000057919 */ /* 0x000e620000002200 */
[----:B------:R-:W2:Y:S06]  /*0040*/  S2R R11, SR_TID.Z ;  /* 0x00000000000b7919 */ /* 0x000eac0000002300 */
[----:B------:R-:W0:Y:S08]  /*0050*/  LDC R7, c[0x0][0x360] ;  /* 0x0000d800ff077b82 */ /* 0x000e300000000800 */
[----:B------:R-:W1:Y:S08]  /*0060*/  S2UR UR5, SR_CTAID.Y ;  /* 0x00000000000579c3 */ /* 0x000e700000002600 */
[----:B------:R-:W1:Y:S08]  /*0070*/  LDC R4, c[0x0][0x364] ;  /* 0x0000d900ff047b82 */ /* 0x000e700000000800 */
[----:B------:R-:W2:Y:S01]  /*0080*/  S2UR UR6, SR_CTAID.Z ;  /* 0x00000000000679c3 */ /* 0x000ea20000002700 */
[----:B0-----:R-:W-:-:S07]  /*0090*/  IMAD R7, R7, UR4, R0 ;  /* 0x0000000407077c24 */ /* 0x001fce000f8e0200 */
[----:B------:R-:W2:Y:S08]  /*00a0*/  LDC R6, c[0x0][0x368] ;  /* 0x0000da00ff067b82 */ /* 0x000eb00000000800 */
[----:B------:R-:W0:Y:S01]  /*00b0*/  LDC R9, c[0x0][0x390] ;  /* 0x0000e400ff097b82 */ /* 0x000e220000000800 */
[----:B-1----:R-:W-:Y:S02]  /*00c0*/  IMAD R0, R4, UR5, R5 ;  /* 0x0000000504007c24 */ /* 0x002fe4000f8e0205 */
[----:B------:R-:W-:-:S05]  /*00d0*/  VIADD R5, R7, 0xffffffff ;  /* 0xffffffff07057836 */ /* 0x000fca0000000000 */
[----:B------:R-:W1:Y:S01]  /*00e0*/  LDC.64 R2, c[0x0][0x380] ;  /* 0x0000e000ff027b82 */ /* 0x000e620000000a00 */
[----:B--2---:R-:W-:Y:S01]  /*00f0*/  IMAD R4, R6, UR6, R11 ;  /* 0x0000000606047c24 */ /* 0x004fe2000f8e020b */
[----:B------:R-:W2:Y:S03]  /*0100*/  LDCU.64 UR6, c[0x0][0x358] ;  /* 0x00006b00ff0677ac */ /* 0x000ea60008000a00 */
[----:B------:R-:W-:Y:S01]  /*0110*/  VIADD R6, R4, 0xffffffff ;  /* 0xffffffff04067836 */ /* 0x000fe20000000000 */
[-C--:B0-----:R-:W-:Y:S01]  /*0120*/  ISETP.GT.AND P2, PT, R7, R9.reuse, PT ;  /* 0x000000090700720c */ /* 0x081fe20003f44270 */
[-C--:B------:R-:W-:Y:S01]  /*0130*/  IMAD R13, R5, R9.reuse, R0 ;  /* 0x00000009050d7224 */ /* 0x080fe200078e0200 */
[-C--:B------:R-:W-:Y:S02]  /*0140*/  ISETP.GT.AND P1, PT, R0, R9.reuse, PT ;  /* 0x000000090000720c */ /* 0x080fe40003f24270 */
[----:B------:R-:W-:Y:S01]  /*0150*/  ISETP.GT.AND P0, PT, R4, R9, PT ;  /* 0x000000090400720c */ /* 0x000fe20003f04270 */
[----:B------:R-:W-:Y:S01]  /*0160*/  VIADD R18, R13, 0xffffffff ;  /* 0xffffffff0d127836 */ /* 0x000fe20000000000 */
[----:B------:R-:W-:-:S02]  /*0170*/  ISETP.GT.AND P2, PT, R7, RZ, !P2 ;  /* 0x000000ff0700720c */ /* 0x000fc40005744270 */
[----:B------:R-:W-:Y:S01]  /*0180*/  ISETP.NE.AND P1, PT, R0, RZ, !P1 ;  /* 0x000000ff0000720c */ /* 0x000fe20004f25270 */
[----:B------:R-:W-:Y:S01]  /*0190*/  IMAD R15, R18, R9, R6 ;  /* 0x00000009120f7224 */ /* 0x000fe200078e0206 */
[----:B------:R-:W-:-:S03]  /*01a0*/  ISETP.NE.AND P0, PT, R4, RZ, !P0 ;  /* 0x000000ff0400720c */ /* 0x000fc60004705270 */
[----:B-1----:R-:W-:Y:S01]  /*01b0*/  IMAD.WIDE R14, R15, 0x4, R2 ;  /* 0x000000040f0e7825 */ /* 0x002fe200078e0202 */
[----:B------:R-:W-:-:S13]  /*01c0*/  PLOP3.LUT P6, PT, P0, P2, P1, 0x80, 0x0 ;  /* 0x000000000000781c */ /* 0x000fda00007c5010 */
[----:B--2---:R-:W2:Y:S01]  /*01d0*/  @P6 LDG.E R10, desc[UR6][R14.64] ;  /* 0x000000060e0a6981 */ /* 0x004ea2000c1e1900 */
[----:B------:R-:W-:Y:S01]  /*01e0*/  PLOP3.LUT P4, PT, P2, P1, PT, 0x80, 0x8 ;  /* 0x000000000008781c */ /* 0x000fe20001783070 */
[----:B------:R-:W-:Y:S02]  /*01f0*/  VIADD R8, R4, 0x1 ;  /* 0x0000000104087836 */ /* 0x000fe40000000000 */
[----:B------:R-:W-:Y:S01]  /*0200*/  HFMA2 R5, -RZ, RZ, 0, 0 ;  /* 0x00000000ff057431 */ /* 0x000fe200000001ff */
[-C--:B------:R-:W-:Y:S02]  /*0210*/  ISETP.LT.AND P3, PT, R0, R9.reuse, P2 ;  /* 0x000000090000720c */ /* 0x080fe40001761270 */
[-C--:B------:R-:W-:Y:S02]  /*0220*/  ISETP.GE.OR P5, PT, R4, R9.reuse, !P4 ;  /* 0x000000090400720c */ /* 0x080fe400067a6670 */
[-C--:B------:R-:W-:Y:S01]  /*0230*/  ISETP.GE.OR P4, PT, R8, R9.reuse, !P4 ;  /* 0x000000090800720c */ /* 0x080fe20006786670 */
[----:B------:R-:W-:-:S10]  /*0240*/  IMAD R11, R13, R9, R6 ;  /* 0x000000090d0b7224 */ /* 0x000fd400078e0206 */
[----:B------:R-:W3:Y:S04]  /*0250*/  @!P5 LDG.E R12, desc[UR6][R14.64+0x4] ;  /* 0x000004060e0cd981 */ /* 0x000ee8000c1e1900 */
[----:B------:R-:W4:Y:S01]  /*0260*/  @!P4 LDG.E R16, desc[UR6][R14.64+0x8] ;  /* 0x000008060e10c981 */ /* 0x000f22000c1e1900 */
[----:B--2---:R-:W-:Y:S01]  /*0270*/  @P6 FADD R5, RZ, R10 ;  /* 0x0000000aff056221 */ /* 0x004fe20000000000 */
[----:B------:R-:W-:Y:S01]  /*0280*/  PLOP3.LUT P6, PT, P3, P0, PT, 0x80, 0x8 ;  /* 0x000000000008781c */ /* 0x000fe20001fc1070 */
[----:B------:R-:W-:-:S12]  /*0290*/  IMAD.WIDE R10, R11, 0x4, R2 ;  /* 0x000000040b0a7825 */ /* 0x000fd800078e0202 */
[----:B------:R-:W2:Y:S01]  /*02a0*/  @P6 LDG.E R20, desc[UR6][R10.64] ;  /* 0x000000060a146981 */ /* 0x000ea2000c1e1900 */
[----:B---3--:R-:W-:Y:S01]  /*02b0*/  @!P5 FADD R5, R5, R12 ;  /* 0x0000000c0505d221 */ /* 0x008fe20000000000 */
[----:B------:R-:W-:Y:S01]  /*02c0*/  VIADD R12, R0, 0x1 ;  /* 0x00000001000c7836 */ /* 0x000fe20000000000 */
[-C--:B------:R-:W-:Y:S02]  /*02d0*/  ISETP.GE.OR P5, PT, R4, R9.reuse, !P3 ;  /* 0x000000090400720c */ /* 0x080fe40005fa6670 */
[-C--:B------:R-:W-:Y:S02]  /*02e0*/  ISETP.GE.OR P3, PT, R8, R9.reuse, !P3 ;  /* 0x000000090800720c */ /* 0x080fe40005f66670 */
[----:B------:R-:W-:Y:S01]  /*02f0*/  ISETP.LT.AND P2, PT, R12, R9, P2 ;  /* 0x000000090c00720c */ /* 0x000fe20001741270 */
[----:B----4-:R-:W-:Y:S01]  /*0300*/  @!P4 FADD R5, R5, R16 ;  /* 0x000000100505c221 */ /* 0x010fe20000000000 */
[----:B------:R-:W-:Y:S02]  /*0310*/  VIADD R13, R13, 0x1 ;  /* 0x000000010d0d7836 */ /* 0x000fe40000000000 */
[----:B------:R-:W-:-:S02]  /*0320*/  PLOP3.LUT P4, PT, P2, P0, PT, 0x80, 0x8 ;  /* 0x000000000008781c */ /* 0x000fc40001781070 */
[----:B------:R-:W-:-:S03]  /*0330*/  IMAD R13, R13, R9, R6 ;  /* 0x000000090d0d7224 */ /* 0x000fc600078e0206 */
[----:B------:R-:W3:Y:S01]  /*0340*/  @!P5 LDG.E R16, desc[UR6][R10.64+0x4] ;  /* 0x000004060a10d981 */ /* 0x000ee2000c1e1900 */
[----:B------:R-:W-:-:S07]  /*0350*/  IMAD.WIDE R14, R13, 0x4, R2 ;  /* 0x000000040d0e7825 */ /* 0x000fce00078e0202 */
[----:B------:R-:W4:Y:S01]  /*0360*/  @P4 LDG.E R22, desc[UR6][R14.64] ;  /* 0x000000060e164981 */ /* 0x000f22000c1e1900 */
[----:B--2---:R-:W-:Y:S01]  /*0370*/  @P6 FADD R5, R5, R20 ;  /* 0x0000001405056221 */ /* 0x004fe20000000000 */
[-C--:B------:R-:W-:Y:S02]  /*0380*/  ISETP.GE.OR P6, PT, R4, R9.reuse, !P2 ;  /* 0x000000090400720c */ /* 0x080fe400057c6670 */
[----:B------:R-:W2:Y:S11]  /*0390*/  @!P3 LDG.E R20, desc[UR6][R10.64+0x8] ;  /* 0x000008060a14b981 */ /* 0x000eb6000c1e1900 */
[----:B------:R-:W4:Y:S01]  /*03a0*/  @!P6 LDG.E R24, desc[UR6][R14.64+0x4] ;  /* 0x000004060e18e981 */ /* 0x000f22000c1e1900 */
[-C--:B------:R-:W-:Y:S01]  /*03b0*/  ISETP.GE.OR P2, PT, R8, R9.reuse, !P2 ;  /* 0x000000090800720c */ /* 0x080fe20005746670 */
[----:B---3--:R-:W-:Y:S01]  /*03c0*/  @!P5 FADD R5, R5, R16 ;  /* 0x000000100505d221 */ /* 0x008fe20000000000 */
[----:B------:R-:W-:Y:S01]  /*03d0*/  ISETP.GE.AND P5, PT, R7, R9, PT ;  /* 0x000000090700720c */ /* 0x000fe20003fa6270 */
[----:B------:R-:W-:-:S04]  /*03e0*/  IMAD.IADD R18, R18, 0x1, R9 ;  /* 0x0000000112127824 */ /* 0x000fc800078e0209 */
[----:B------:R-:W-:-:S06]  /*03f0*/  IMAD R17, R18, R9, R6 ;  /* 0x0000000912117224 */ /* 0x000fcc00078e0206 */
[----:B------:R-:W3:Y:S01]  /*0400*/  @!P2 LDG.E R14, desc[UR6][R14.64+0x8] ;  /* 0x000008060e0ea981 */ /* 0x000ee2000c1e1900 */
[----:B------:R-:W-:-:S04]  /*0410*/  IMAD.WIDE R16, R17, 0x4, R2 ;  /* 0x0000000411107825 */ /* 0x000fc800078e0202 */
[----:B--2---:R-:W-:Y:S01]  /*0420*/  @!P3 FADD R5, R5, R20 ;  /* 0x000000140505b221 */ /* 0x004fe20000000000 */
[----:B------:R-:W-:-:S03]  /*0430*/  ISETP.GT.AND P3, PT, R7, -0x1, !P5 ;  /* 0xffffffff0700780c */ /* 0x000fc60006f64270 */
[----:B----4-:R-:W-:Y:S01]  /*0440*/  @P4 FADD R5, R5, R22 ;  /* 0x0000001605054221 */ /* 0x010fe20000000000 */
[----:B------:R-:W-:Y:S02]  /*0450*/  PLOP3.LUT P4, PT, P0, P3, P1, 0x80, 0x0 ;  /* 0x000000000000781c */ /* 0x000fe40000787010 */
[----:B------:R-:W-:Y:S01]  /*0460*/  PLOP3.LUT P5, PT, P3, P1, PT, 0x80, 0x8 ;  /* 0x000000000008781c */ /* 0x000fe20001fa3070 */
[----:B------:R-:W-:-:S03]  /*0470*/  @!P6 FADD R5, R5, R24 ;  /* 0x000000180505e221 */ /* 0x000fc60000000000 */
[----:B------:R-:W-:-:S07]  /*0480*/  ISETP.GE.OR P6, PT, R4, R9, !P5 ;  /* 0x000000090400720c */ /* 0x000fce0006fc6670 */
[----:B------:R-:W2:Y:S01]  /*0490*/  @P4 LDG.E R10, desc[UR6][R16.64] ;  /* 0x00000006100a4981 */ /* 0x000ea2000c1e1900 */
[----:B------:R-:W-:-:S05]  /*04a0*/  ISETP.GE.OR P5, PT, R8, R9, !P5 ;  /* 0x000000090800720c */ /* 0x000fca0006fa6670 */
[----:B------:R-:W4:Y:S08]  /*04b0*/  @!P6 LDG.E R20, desc[UR6][R16.64+0x4] ;  /* 0x000004061014e981 */ /* 0x000f30000c1e1900 */
[----:B------:R0:W4:Y:S01]  /*04c0*/  @!P5 LDG.E R22, desc[UR6][R16.64+0x8] ;  /* 0x000008061016d981 */ /* 0x000122000c1e1900 */
[----:B---3--:R-:W-:Y:S01]  /*04d0*/  @!P2 FADD R5, R5, R14 ;  /* 0x0000000e0505a221 */ /* 0x008fe20000000000 */
[-C--:B------:R-:W-:Y:S01]  /*04e0*/  ISETP.LT.AND P2, PT, R0, R9.reuse, P3 ;  /* 0x000000090000720c */ /* 0x080fe20001f41270 */
[----:B------:R-:W-:-:S05]  /*04f0*/  IMAD R11, R18, R9, R9 ;  /* 0x00000009120b7224 */ /* 0x000fca00078e0209 */
[----:B------:R-:W-:-:S05]  /*0500*/  IADD3 R15, PT, PT, R6, R11, RZ ;  /* 0x0000000b060f7210 */ /* 0x000fca0007ffe0ff */
[----:B------:R-:W-:Y:S01]  /*0510*/  IMAD.WIDE R14, R15, 0x4, R2 ;  /* 0x000000040f0e7825 */ /* 0x000fe200078e0202 */
[----:B------:R-:W-:-:S03]  /*0520*/  ISETP.LT.AND P3, PT, R12, R9, P3 ;  /* 0x000000090c00720c */ /* 0x000fc60001f61270 */
[----:B------:R-:W-:-:S04]  /*0530*/  VIADD R13, R18, 0x2 ;  /* 0x00000002120d7836 */ /* 0x000fc80000000000 */
[----:B------:R-:W-:-:S04]  /*0540*/  IMAD R13, R13, R9, R6 ;  /* 0x000000090d0d7224 */ /* 0x000fc800078e0206 */
[----:B0-----:R-:W-:-:S04]  /*0550*/  IMAD.WIDE R16, R13, 0x4, R2 ;  /* 0x000000040d107825 */ /* 0x001fc800078e0202 */
[----:B--2---:R-:W-:Y:S01]  /*0560*/  @P4 FADD R5, R5, R10 ;  /* 0x0000000a05054221 */ /* 0x004fe20000000000 */
[----:B------:R-:W-:-:S03]  /*0570*/  PLOP3.LUT P4, PT, P2, P0, PT, 0x80, 0x8 ;  /* 0x000000000008781c */ /* 0x000fc60001781070 */
[----:B----4-:R-:W-:Y:S01]  /*0580*/  @!P6 FADD R5, R5, R20 ;  /* 0x000000140505e221 */ /* 0x010fe20000000000 */
[-C--:B------:R-:W-:Y:S02]  /*0590*/  ISETP.GE.OR P6, PT, R4, R9.reuse, !P2 ;  /* 0x000000090400720c */ /* 0x080fe400057c6670 */
[----:B------:R-:W-:-:S07]  /*05a0*/  ISETP.GE.OR P2, PT, R8, R9, !P2 ;  /* 0x000000090800720c */ /* 0x000fce0005746670 */
[----:B------:R-:W2:Y:S01]  /*05b0*/  @P4 LDG.E R10, desc[UR6][R14.64] ;  /* 0x000000060e0a4981 */ /* 0x000ea2000c1e1900 */
[----:B------:R-:W-:Y:S01]  /*05c0*/  @!P5 FADD R5, R5, R22 ;  /* 0x000000160505d221 */ /* 0x000fe20000000000 */
[----:B------:R-:W-:Y:S02]  /*05d0*/  PLOP3.LUT P5, PT, P3, P0, PT, 0x80, 0x8 ;  /* 0x000000000008781c */ /* 0x000fe40001fa1070 */
[----:B------:R-:W3:Y:S04]  /*05e0*/  @!P6 LDG.E R20, desc[UR6][R14.64+0x4] ;  /* 0x000004060e14e981 */ /* 0x000ee8000c1e1900 */
[----:B------:R-:W4:Y:S07]  /*05f0*/  @!P2 LDG.E R24, desc[UR6][R14.64+0x8] ;  /* 0x000008060e18a981 */ /* 0x000f2e000c1e1900 */
[----:B------:R-:W4:Y:S01]  /*0600*/  @P5 LDG.E R22, desc[UR6][R16.64] ;  /* 0x0000000610165981 */ /* 0x000f22000c1e1900 */
[----:B--2---:R-:W-:Y:S01]  /*0610*/  @P4 FADD R5, R5, R10 ;  /* 0x0000000a05054221 */ /* 0x004fe20000000000 */
[----:B------:R-:W-:-:S05]  /*0620*/  VIADD R10, R7, 0x1 ;  /* 0x00000001070a7836 */ /* 0x000fca0000000000 */
[-C--:B------:R-:W-:Y:S01]  /*0630*/  ISETP.GE.AND P4, PT, R10, R9.reuse, PT ;  /* 0x000000090a00720c */ /* 0x080fe20003f86270 */
[----:B---3--:R-:W-:Y:S01]  /*0640*/  @!P6 FADD R5, R5, R20 ;  /* 0x000000140505e221 */ /* 0x008fe20000000000 */
[-C--:B------:R-:W-:Y:S02]  /*0650*/  ISETP.GE.OR P6, PT, R4, R9.reuse, !P3 ;  /* 0x000000090400720c */ /* 0x080fe40005fc6670 */
[----:B------:R-:W-:Y:S02]  /*0660*/  ISETP.GE.OR P3, PT, R8, R9, !P3 ;  /* 0x000000090800720c */ /* 0x000fe40005f66670 */
[----:B------:R-:W-:Y:S01]  /*0670*/  ISETP.GT.AND P4, PT, R7, -0x2, !P4 ;  /* 0xfffffffe0700780c */ /* 0x000fe20006784270 */
[----:B----4-:R-:W-:Y:S01]  /*0680*/  @!P2 FADD R5, R5, R24 ;  /* 0x000000180505a221 */ /* 0x010fe20000000000 */
[----:B------:R-:W-:Y:S02]  /*0690*/  IMAD.IADD R20, R18, 0x1, R9 ;  /* 0x0000000112147824 */ /* 0x000fe400078e0209 */
[----:B------:R-:W-:-:S02]  /*06a0*/  PLOP3.LUT P2, PT, P0, P4, P1, 0x80, 0x0 ;  /* 0x000000000000781c */ /* 0x000fc40000749010 */
[----:B------:R-:W-:Y:S01]  /*06b0*/  PLOP3.LUT P1, PT, P4, P1, PT, 0x80, 0x8 ;  /* 0x000000000008781c */ /* 0x000fe20002723070 */
[-C--:B------:R-:W-:Y:S02]  /*06c0*/  IMAD R15, R20, R9.reuse, R6 ;  /* 0x00000009140f7224 */ /* 0x080fe400078e0206 */
[----:B------:R-:W-:Y:S01]  /*06d0*/  @P5 FADD R5, R5, R22 ;  /* 0x0000001605055221 */ /* 0x000fe20000000000 */
[----:B------:R-:W2:Y:S01]  /*06e0*/  @!P6 LDG.E R10, desc[UR6][R16.64+0x4] ;  /* 0x00000406100ae981 */ /* 0x000ea2000c1e1900 */
[-C--:B------:R-:W-:Y:S01]  /*06f0*/  ISETP.GE.OR P5, PT, R4, R9.reuse, !P1 ;  /* 0x000000090400720c */ /* 0x080fe20004fa6670 */
[----:B------:R-:W-:Y:S02]  /*0700*/  IMAD.WIDE R14, R15, 0x4, R2 ;  /* 0x000000040f0e7825 */ /* 0x000fe400078e0202 */
[----:B------:R0:W3:Y:S04]  /*0710*/  @!P3 LDG.E R18, desc[UR6][R16.64+0x8] ;  /* 0x000008061012b981 */ /* 0x0000e8000c1e1900 */
[----:B------:R-:W4:Y:S06]  /*0720*/  @P2 LDG.E R24, desc[UR6][R14.64] ;  /* 0x000000060e182981 */ /* 0x000f2c000c1e1900 */
[----:B------:R-:W4:Y:S01]  /*0730*/  @!P5 LDG.E R22, desc[UR6][R14.64+0x4] ;  /* 0x000004060e16d981 */ /* 0x000f22000c1e1900 */
[-C--:B------:R-:W-:Y:S01]  /*0740*/  ISETP.GE.OR P1, PT, R8, R9.reuse, !P1 ;  /* 0x000000090800720c */ /* 0x080fe20004f26670 */
[----:B------:R-:W-:-:S05]  /*0750*/  IMAD R13, R20, R9, R9 ;  /* 0x00000009140d7224 */ /* 0x000fca00078e0209 */
[----:B------:R-:W-:-:S07]  /*0760*/  IADD3 R13, PT, PT, R6, R13, RZ ;  /* 0x0000000d060d7210 */ /* 0x000fce0007ffe0ff */
[----:B------:R-:W4:Y:S01]  /*0770*/  @!P1 LDG.E R14, desc[UR6][R14.64+0x8] ;  /* 0x000008060e0e9981 */ /* 0x000f22000c1e1900 */
[----:B0-----:R-:W-:-:S04]  /*0780*/  IMAD.WIDE R16, R13, 0x4, R2 ;  /* 0x000000040d107825 */ /* 0x001fc800078e0202 */
[----:B------:R-:W-:-:S04]  /*0790*/  VIADD R20, R20, 0x2 ;  /* 0x0000000214147836 */ /* 0x000fc80000000000 */
[----:B------:R-:W-:-:S04]  /*07a0*/  IMAD R13, R20, R9, R6 ;  /* 0x00000009140d7224 */ /* 0x000fc800078e0206 */
[----:B------:R-:W-:-:S04]  /*07b0*/  IMAD.WIDE R2, R13, 0x4, R2 ;  /* 0x000000040d027825 */ /* 0x000fc800078e0202 */
[----:B--2---:R-:W-:Y:S01]  /*07c0*/  @!P6 FADD R5, R5, R10 ;  /* 0x0000000a0505e221 */ /* 0x004fe20000000000 */
[----:B------:R-:W-:-:S03]  /*07d0*/  ISETP.LT.AND P6, PT, R0, R9, P4 ;  /* 0x000000090000720c */ /* 0x000fc600027c1270 */
[----:B---3--:R-:W-:Y:S01]  /*07e0*/  @!P3 FADD R5, R5, R18 ;  /* 0x000000120505b221 */ /* 0x008fe20000000000 */
[----:B------:R-:W-:-:S03]  /*07f0*/  PLOP3.LUT P3, PT, P6, P0, PT, 0x80, 0x8 ;  /* 0x000000000008781c */ /* 0x000fc60003761070 */
[----:B----4-:R-:W-:Y:S01]  /*0800*/  @P2 FADD R5, R5, R24 ;  /* 0x0000001805052221 */ /* 0x010fe20000000000 */
[-C--:B------:R-:W-:Y:S02]  /*0810*/  ISETP.GE.OR P2, PT, R4, R9.reuse, !P6 ;  /* 0x000000090400720c */ /* 0x080fe40007746670 */
[-C--:B------:R-:W-:Y:S02]  /*0820*/  ISETP.LT.AND P4, PT, R12, R9.reuse, P4 ;  /* 0x000000090c00720c */ /* 0x080fe40002781270 */
[-C--:B------:R-:W-:Y:S01]  /*0830*/  ISETP.GE.OR P6, PT, R8, R9.reuse, !P6 ;  /* 0x000000090800720c */ /* 0x080fe200077c6670 */
[----:B------:R-:W-:Y:S01]  /*0840*/  @!P5 FADD R5, R5, R22 ;  /* 0x000000160505d221 */ /* 0x000fe20000000000 */
[----:B------:R-:W-:Y:S02]  /*0850*/  PLOP3.LUT P0, PT, P4, P0, PT, 0x80, 0x8 ;  /* 0x000000000008781c */ /* 0x000fe40002701070 */
[-C--:B------:R-:W-:Y:S01]  /*0860*/  ISETP.GE.OR P5, PT, R4, R9.reuse, !P4 ;  /* 0x000000090400720c */ /* 0x080fe200067a6670 */
[----:B------:R-:W2:Y:S01]  /*0870*/  @P3 LDG.E R10, desc[UR6][R16.64] ;  /* 0x00000006100a3981 */ /* 0x000ea2000c1e1900 */
[----:B------:R-:W-:-:S03]  /*0880*/  ISETP.GE.OR P4, PT, R8, R9, !P4 ;  /* 0x000000090800720c */ /* 0x000fc60006786670 */
[----:B------:R-:W3:Y:S04]  /*0890*/  @!P2 LDG.E R12, desc[UR6][R16.64+0x4] ;  /* 0x00000406100ca981 */ /* 0x000ee8000c1e1900 */
[----:B------:R-:W4:Y:S04]  /*08a0*/  @!P6 LDG.E R6, desc[UR6][R16.64+0x8] ;  /* 0x000008061006e981 */ /* 0x000f28000c1e1900 */
[----:B------:R0:W5:Y:S04]  /*08b0*/  @P0 LDG.E R8, desc[UR6][R2.64] ;  /* 0x0000000602080981 */ /* 0x000168000c1e1900 */
[----:B------:R0:W5:Y:S04]  /*08c0*/  @!P5 LDG.E R18, desc[UR6][R2.64+0x4] ;  /* 0x000004060212d981 */ /* 0x000168000c1e1900 */
[----:B------:R0:W5:Y:S01]  /*08d0*/  @!P4 LDG.E R20, desc[UR6][R2.64+0x8] ;  /* 0x000008060214c981 */ /* 0x000162000c1e1900 */
[----:B------:R-:W-:Y:S01]  /*08e0*/  VIMNMX3 R0, R7, R0, R4, !PT ;  /* 0x000000000700720f */ /* 0x000fe20007800104 */
[----:B------:R-:W-:-:S03]  /*08f0*/  @!P1 FADD R5, R5, R14 ;  /* 0x0000000e05059221 */ /* 0x000fc60000000000 */
[----:B------:R-:W-:Y:S01]  /*0900*/  ISETP.GE.AND P1, PT, R0, R9, PT ;  /* 0x000000090000720c */ /* 0x000fe20003f26270 */
[----:B--2---:R-:W-:-:S04]  /*0910*/  @P3 FADD R5, R5, R10 ;  /* 0x0000000a05053221 */ /* 0x004fc80000000000 */
[----:B---3--:R-:W-:-:S04]  /*0920*/  @!P2 FADD R5, R5, R12 ;  /* 0x0000000c0505a221 */ /* 0x008fc80000000000 */
[----:B----4-:R-:W-:-:S04]  /*0930*/  @!P6 FADD R5, R5, R6 ;  /* 0x000000060505e221 */ /* 0x010fc80000000000 */
[----:B0-----:R-:W-:Y:S05]  /*0940*/  @P1 EXIT ;  /* 0x000000000000194d */ /* 0x001fea0003800000 */
[----:B-----5:R-:W-:Y:S01]  /*0950*/  @P0 FADD R5, R5, R8 ;  /* 0x0000000805050221 */ /* 0x020fe20000000000 */
[----:B------:R-:W-:Y:S01]  /*0960*/  IMAD.MOV.U32 R3, RZ, RZ, 0x3d17b426 ;  /* 0x3d17b426ff037424 */ /* 0x000fe200078e00ff */
[----:B------:R-:W-:Y:S01]  /*0970*/  BSSY.RECONVERGENT B1, `(.L_x_15) ;  /* 0x000000f000017945 */ /* 0x000fe20003800200 */
[----:B------:R-:W-:Y:S02]  /*0980*/  IMAD.MOV.U32 R0, RZ, RZ, 0x41d80000 ;  /* 0x41d80000ff007424 */ /* 0x000fe400078e00ff */
[----:B------:R-:W-:Y:S02]  /*0990*/  @!P5 FADD R5, R5, R18 ;  /* 0x000000120505d221 */ /* 0x000fe40000000000 */
[----:B------:R-:W-:Y:S02]  /*09a0*/  FFMA R0, R3, -R0, 1 ;  /* 0x3f80000003007423 */ /* 0x000fe40000000800 */
[----:B------:R-:W-:Y:S02]  /*09b0*/  @!P4 FADD R5, R5, R20 ;  /* 0x000000140505c221 */ /* 0x000fe40000000000 */
[----:B------:R-:W-:-:S02]  /*09c0*/  FFMA R0, R0, R3, 0.037037037312984466553 ;  /* 0x3d17b42600007423 */ /* 0x000fc40000000003 */
[----:B------:R-:W0:Y:S02]  /*09d0*/  FCHK P0, R5, 27 ;  /* 0x41d8000005007902 */ /* 0x000e240000000000 */
[----:B------:R-:W-:-:S04]  /*09e0*/  FFMA R2, R0, R5, RZ ;  /* 0x0000000500027223 */ /* 0x000fc800000000ff */
[----:B------:R-:W-:-:S04]  /*09f0*/  FFMA R3, R2, -27, R5 ;  /* 0xc1d8000002037823 */ /* 0x000fc80000000005 */
[----:B------:R-:W-:Y:S01]  /*0a00*/  FFMA R7, R0, R3, R2 ;  /* 0x0000000300077223 */ /* 0x000fe20000000002 */
[----:B0-----:R-:W-:Y:S06]  /*0a10*/  @!P0 BRA `(.L_x_16) ;  /* 0x0000000000108947 */ /* 0x001fec0003800000 */
[----:B------:R-:W-:Y:S02]  /*0a20*/  MOV R0, R5 ;  /* 0x0000000500007202 */ /* 0x000fe40000000f00 */
[----:B------:R-:W-:-:S07]  /*0a30*/  MOV R2, 0xa50 ;  /* 0x00000a5000027802 */ /* 0x000fce0000000f00 */
[----:B------:R-:W-:Y:S05]  /*0a40*/  CALL.REL.NOINC `($__internal_1_$__cuda_sm3x_div_rn_noftz_f32_slowpath) ;  /* 0x00000000001c7944 */ /* 0x000fea0003c00000 */
[----:B------:R-:W-:-:S07]  /*0a50*/  IMAD.MOV.U32 R7, RZ, RZ, R6 ;  /* 0x000000ffff077224 */ /* 0x000fce00078e0006 */
.L_x_16:
[----:B------:R-:W-:Y:S05]  /*0a60*/  BSYNC.RECONVERGENT B1 ;  /* 0x0000000000017941 */ /* 0x000fea0003800200 */
.L_x_15:
[----:B------:R-:W0:Y:S01]  /*0a70*/  LDC.64 R2, c[0x0][0x388] ;  /* 0x0000e200ff027b82 */ /* 0x000e220000000a00 */
[----:B------:R-:W-:-:S04]  /*0a80*/  IMAD.IADD R11, R4, 0x1, R11 ;  /* 0x00000001040b7824 */ /* 0x000fc800078e020b */
[----:B0-----:R-:W-:-:S05]  /*0a90*/  IMAD.WIDE R2, R11, 0x4, R2 ;  /* 0x000000040b027825 */ /* 0x001fca00078e0202 */
[----:B------:R-:W-:Y:S01]  /*0aa0*/  STG.E desc[UR6][R2.64], R7 ;  /* 0x0000000702007986 */ /* 0x000fe2000c101906 */
[----:B------:R-:W-:Y:S05]  /*0ab0*/  EXIT ;  /* 0x000000000000794d */ /* 0x000fea0003800000 */
        .weak           $__internal_1_$__cuda_sm3x_div_rn_noftz_f32_slowpath
        .type           $__internal_1_$__cuda_sm3x_div_rn_noftz_f32_slowpath,@function
        .size           $__internal_1_$__cuda_sm3x_div_rn_noftz_f32_slowpath,(.L_x_61 - $__internal_1_$__cuda_sm3x_div_rn_noftz_f32_slowpath)
$__internal_1_$__cuda_sm3x_div_rn_noftz_f32_slowpath:
[----:B------:R-:W-:Y:S01]  /*0ac0*/  SHF.R.U32.HI R3, RZ, 0x17, R0 ;  /* 0x00000017ff037819 */ /* 0x000fe20000011600 */
[----:B------:R-:W-:Y:S04]  /*0ad0*/  BSSY.RECONVERGENT B0, `(.L_x_17) ;  /* 0x000005b000007945 */ /* 0x000fe80003800200 */
[----:B------:R-:W-:Y:S01]  /*0ae0*/  BSSY.RELIABLE B2, `(.L_x_18) ;  /* 0x0000019000027945 */ /* 0x000fe20003800100 */
[----:B------:R-:W-:-:S05]  /*0af0*/  LOP3.LUT R5, R3, 0xff, RZ, 0xc0, !PT ;  /* 0x000000ff03057812 */ /* 0x000fca00078ec0ff */
[----:B------:R-:W-:-:S05]  /*0b00*/  VIADD R6, R5, 0xffffffff ;  /* 0xffffffff05067836 */ /* 0x000fca0000000000 */
[----:B------:R-:W-:-:S13]  /*0b10*/  ISETP.GT.U32.OR P0, PT, R6, 0xfd, !PT ;  /* 0x000000fd0600780c */ /* 0x000fda0007f04470 */
[----:B------:R-:W-:Y:S01]  /*0b20*/  @!P0 MOV R3, RZ ;  /* 0x000000ff00038202 */ /* 0x000fe20000000f00 */
        /* <DEDUP_REMOVED lines=20> */
.L_x_19:
[----:B------:R-:W-:Y:S05]  /*0c70*/  BSYNC.RELIABLE B2 ;  /* 0x0000000000027941 */ /* 0x000fea0003800100 */
.L_x_18:
[----:B------:R-:W-:Y:S01]  /*0c80*/  UMOV UR4, 0x41d80000 ;  /* 0x41d8000000047882 */ /* 0x000fe20000000000 */
[----:B------:R-:W-:Y:S01]  /*0c90*/  IADD3 R5, PT, PT, R5, -0x7f, RZ ;  /* 0xffffff8105057810 */ /* 0x000fe20007ffe0ff */
[----:B------:R-:W-:Y:S01]  /*0ca0*/  UIADD3 UR4, UPT, UPT, UR4, -0x2000000, URZ ;  /* 0xfe00000004047890 */ /* 0x000fe2000fffe0ff */
[----:B------:R-:W-:Y:S02]  /*0cb0*/  BSSY.RECONVERGENT B2, `(.L_x_24) ;  /* 0x0000033000027945 */ /* 0x000fe40003800200 */
[----:B------:R-:W-:Y:S01]  /*0cc0*/  IADD3 R3, PT, PT, R3, -0x4, R5 ;  /* 0xfffffffc03037810 */ /* 0x000fe20007ffe005 */
[----:B------:R-:W-:Y:S02]  /*0cd0*/  IMAD R0, R5, -0x800000, R0 ;  /* 0xff80000005007824 */ /* 0x000fe400078e0200 */
        /* <DEDUP_REMOVED lines=22> */
[-CC-:B------:R-:W-:Y:S01]  /*0e40*/  FFMA.RZ R0, R9, R7.reuse, R8.reuse ;  /* 0x0000000709007223 */ /* 0x180fe2000000c008 */
[C---:B------:R-:W-:Y:S02]  /*0e50*/  ISETP.NE.AND P2, PT, R5.reuse, RZ, PT ;  /* 0x000000ff0500720c */ /* 0x040fe40003f45270 */
[----:B------:R-:W-:Y:S02]  /*0e60*/  ISETP.NE.AND P1, PT, R5, RZ, PT ;  /* 0x000000ff0500720c */ /* 0x000fe40003f25270 */
[----:B------:R-:W-:Y:S01]  /*0e70*/  LOP3.LUT R3, R0, 0x7fffff, RZ, 0xc0, !PT ;  /* 0x007fffff00037812 */ /* 0x000fe200078ec0ff */
[CCC-:B------:R-:W-:Y:S01]  /*0e80*/  FFMA.RP R0, R9.reuse, R7.reuse, R8.reuse ;  /* 0x0000000709007223 */ /* 0x1c0fe20000008008 */
[----:B------:R-:W-:Y:S01]  /*0e90*/  FFMA.RM R9, R9, R7, R8 ;  /* 0x0000000709097223 */ /* 0x000fe20000004008 */
[----:B------:R-:W-:Y:S01]  /*0ea0*/  IADD3 R8, PT, PT, R5, 0x20, RZ ;  /* 0x0000002005087810 */ /* 0x000fe20007ffe0ff */
[----:B------:R-:W-:Y:S01]  /*0eb0*/  IMAD.MOV R5, RZ, RZ, -R5 ;  /* 0x000000ffff057224 */ /* 0x000fe200078e0a05 */
[----:B------:R-:W-:-:S02]  /*0ec0*/  LOP3.LUT R3, R3, 0x800000, RZ, 0xfc, !PT ;  /* 0x0080000003037812 */ /* 0x000fc400078efcff */
[----:B------:R-:W-:Y:S02]  /*0ed0*/  FSETP.NEU.FTZ.AND P0, PT, R0, R9, PT ;  /* 0x000000090000720b */ /* 0x000fe40003f1d000 */
[----:B------:R-:W-:Y:S02]  /*0ee0*/  SHF.L.U32 R8, R3, R8, RZ ;  /* 0x0000000803087219 */ /* 0x000fe400000006ff */
[----:B------:R-:W-:Y:S02]  /*0ef0*/  SEL R0, R5, RZ, P2 ;  /* 0x000000ff05007207 */ /* 0x000fe40001000000 */
[----:B------:R-:W-:Y:S02]  /*0f00*/  ISETP.NE.AND P1, PT, R8, RZ, P1 ;  /* 0x000000ff0800720c */ /* 0x000fe40000f25270 */
[----:B------:R-:W-:Y:S02]  /*0f10*/  SHF.R.U32.HI R0, RZ, R0, R3 ;  /* 0x00000000ff007219 */ /* 0x000fe40000011603 */
[----:B------:R-:W-:-:S02]  /*0f20*/  PLOP3.LUT P0, PT, P0, P1, PT, 0xf8, 0x8f ;  /* 0x00000000008f781c */ /* 0x000fc40000703f70 */
[----:B------:R-:W-:Y:S02]  /*0f30*/  SHF.R.U32.HI R8, RZ, 0x1, R0 ;  /* 0x00000001ff087819 */ /* 0x000fe40000011600 */
[----:B------:R-:W-:-:S04]  /*0f40*/  SEL R3, RZ, 0x1, !P0 ;  /* 0x00000001ff037807 */ /* 0x000fc80004000000 */
[----:B------:R-:W-:-:S04]  /*0f50*/  LOP3.LUT R3, R3, 0x1, R8, 0xf8, !PT ;  /* 0x0000000103037812 */ /* 0x000fc800078ef808 */
[----:B------:R-:W-:-:S05]  /*0f60*/  LOP3.LUT R3, R3, R0, RZ, 0xc0, !PT ;  /* 0x0000000003037212 */ /* 0x000fca00078ec0ff */
[----:B------:R-:W-:-:S05]  /*0f70*/  IMAD.IADD R3, R8, 0x1, R3 ;  /* 0x0000000108037824 */ /* 0x000fca00078e0203 */
[----:B------:R-:W-:Y:S01]  /*0f80*/  LOP3.LUT R6, R3, R6, RZ, 0xfc, !PT ;  /* 0x0000000603067212 */ /* 0x000fe200078efcff */
[----:B------:R-:W-:Y:S06]  /*0f90*/  BRA `(.L_x_27) ;  /* 0x0000000000107947 */ /* 0x000fec0003800000 */
.L_x_26:
[----:B------:R-:W-:-:S04]  /*0fa0*/  LOP3.LUT R6, R6, 0x80000000, RZ, 0xc0, !PT ;  /* 0x8000000006067812 */ /* 0x000fc800078ec0ff */
[----:B------:R-:W-:Y:S01]  /*0fb0*/  LOP3.LUT R6, R6, 0x7f800000, RZ, 0xfc, !PT ;  /* 0x7f80000006067812 */ /* 0x000fe200078efcff */
[----:B------:R-:W-:Y:S06]  /*0fc0*/  BRA `(.L_x_27) ;  /* 0x0000000000047947 */ /* 0x000fec0003800000 */
.L_x_25:
[----:B------:R-:W-:-:S07]  /*0fd0*/  LEA R6, R3, R6, 0x17 ;  /* 0x0000000603067211 */ /* 0x000fce00078eb8ff */
.L_x_27:
[----:B------:R-:W-:Y:S05]  /*0fe0*/  BSYNC.RECONVERGENT B2 ;  /* 0x0000000000027941 */ /* 0x000fea0003800200 */
.L_x_24:
[----:B------:R-:W-:Y:S05]  /*0ff0*/  BRA `(.L_x_28) ;  /* 0x0000000000207947 */ /* 0x000fea0003800000 */
.L_x_23:
[----:B------:R-:W-:-:S04]  /*1000*/  LOP3.LUT R0, R3, 0x80000000, R0, 0x48, !PT ;  /* 0x8000000003007812 */ /* 0x000fc800078e4800 */
[----:B------:R-:W-:Y:S01]  /*1010*/  LOP3.LUT R6, R0, 0x7f800000, RZ, 0xfc, !PT ;  /* 0x7f80000000067812 */ /* 0x000fe200078efcff */
[----:B------:R-:W-:Y:S06]  /*1020*/  BRA `(.L_x_28) ;  /* 0x0000000000147947 */ /* 0x000fec0003800000 */
.L_x_22:
[----:B------:R-:W-:Y:S01]  /*1030*/  LOP3.LUT R6, R3, 0x80000000, R0, 0x48, !PT ;  /* 0x8000000003067812 */ /* 0x000fe200078e4800 */
[----:B------:R-:W-:Y:S06]  /*1040*/  BRA `(.L_x_28) ;  /* 0x00000000000c7947 */ /* 0x000fec0003800000 */
.L_x_21:
[----:B------:R-:W0:Y:S01]  /*1050*/  MUFU.RSQ R6, -QNAN ;  /* 0xffc0000000067908 */ /* 0x000e220000001400 */
[----:B------:R-:W-:Y:S05]  /*1060*/  BRA `(.L_x_28) ;  /* 0x0000000000047947 */ /* 0x000fea0003800000 */
.L_x_20:
[----:B------:R-:W-:-:S07]  /*1070*/  FADD.FTZ R6, R0, 27 ;  /* 0x41d8000000067421 */ /* 0x000fce0000010000 */
.L_x_28:
[----:B------:R-:W-:Y:S05]  /*1080*/  BSYNC.RECONVERGENT B0 ;  /* 0x0000000000007941 */ /* 0x000fea0003800200 */
.L_x_17:
[----:B------:R-:W-:-:S04]  /*1090*/  IMAD.MOV.U32 R3, RZ, RZ, 0x0 ;  /* 0x00000000ff037424 */ /* 0x000fc800078e00ff */
[----:B0-----:R-:W-:Y:S05]  /*10a0*/  RET.REL.NODEC R2 `(_Z14kernel3D_basicPKfPfi) ;  /* 0xffffffec02d47950 */ /* 0x001fea0003c3ffff */
.L_x_29:
        /* <DEDUP_REMOVED lines=13> */
.L_x_61:


//--------------------- .text._Z12kernel2D_optPKfPfi --------------------------
	.section	.text._Z12kernel2D_optPKfPfi,"ax",@progbits
	.align	128
        .global         _Z12kernel2D_optPKfPfi
        .type           _Z12kernel2D_optPKfPfi,@function
        .size           _Z12kernel2D_optPKfPfi,(.L_x_62 - _Z12kernel2D_optPKfPfi)
        .other          _Z12kernel2D_optPKfPfi,@"STO_CUDA_ENTRY STV_DEFAULT"
_Z12kernel2D_optPKfPfi:
.text._Z12kernel2D_optPKfPfi:
[----:B------:R-:W-:Y:S01]  /*0000*/  LDC R1, c[0x0][0x37c] ;  /* 0x0000df00ff017b82 */ /* 0x000fe20000000800 */
[----:B------:R-:W0:Y:S01]  /*0010*/  S2R R11, SR_TID.X ;  /* 0x00000000000b7919 */ /* 0x000e220000002100 */
[----:B------:R-:W1:Y:S01]  /*0020*/  LDCU UR4, c[0x0][0x390] ;  /* 0x00007200ff0477ac */ /* 0x000e620008000800 */
[----:B------:R-:W2:Y:S01]  /*0030*/  S2R R13, SR_TID.Y ;  /* 0x00000000000d7919 */ /* 0x000ea20000002200 */
[----:B------:R-:W3:Y:S01]  /*0040*/  LDCU.64 UR6, c[0x0][0x358] ;  /* 0x00006b00ff0677ac */ /* 0x000ee20008000a00 */
[----:B------:R-:W2:Y:S01]  /*0050*/  S2R R2, SR_CTAID.Y ;  /* 0x0000000000027919 */ /* 0x000ea20000002600 */
[----:B------:R-:W4:Y:S01]  /*0060*/  S2R R3, SR_CTAID.X ;  /* 0x0000000000037919 */ /* 0x000f220000002500 */
[----:B0-----:R-:W-:Y:S02]  /*0070*/  VIADD R0, R11, 0xffffffff ;  /* 0xffffffff0b007836 */ /* 0x001fe40000000000 */
[----:B--2---:R-:W-:Y:S02]  /*0080*/  IMAD R2, R2, 0x8, R13 ;  /* 0x0000000802027824 */ /* 0x004fe400078e020d */
[----:B----4-:R-:W-:-:S03]  /*0090*/  IMAD R3, R3, 0x8, R0 ;  /* 0x0000000803037824 */ /* 0x010fc600078e0200 */
[C---:B-1----:R-:W-:Y:S02]  /*00a0*/  ISETP.GT.AND P1, PT, R2.reuse, UR4, PT ;  /* 0x0000000402007c0c */ /* 0x042fe4000bf24270 */
[C---:B------:R-:W-:Y:S02]  /*00b0*/  ISETP.GE.AND P0, PT, R3.reuse, UR4, PT ;  /* 0x0000000403007c0c */ /* 0x040fe4000bf06270 */
[----:B------:R-:W-:Y:S02]  /*00c0*/  ISETP.NE.AND P1, PT, R2, RZ, !P1 ;  /* 0x000000ff0200720c */ /* 0x000fe40004f25270 */
[----:B------:R-:W-:-:S04]  /*00d0*/  ISETP.GT.AND P0, PT, R3, -0x1, !P0 ;  /* 0xffffffff0300780c */ /* 0x000fc80004704270 */
[----:B------:R-:W-:-:S13]  /*00e0*/  PLOP3.LUT P0, PT, P0, P1, PT, 0x80, 0x8 ;  /* 0x000000000008781c */ /* 0x000fda0000703070 */
[----:B------:R-:W0:Y:S01]  /*00f0*/  @P0 LDC.64 R6, c[0x0][0x380] ;  /* 0x0000e000ff060b82 */ /* 0x000e220000000a00 */
[----:B------:R-:W-:-:S04]  /*0100*/  @P0 IMAD R4, R3, UR4, R2 ;  /* 0x0000000403040c24 */ /* 0x000fc8000f8e0202 */
[----:B------:R-:W-:-:S04]  /*0110*/  @P0 VIADD R5, R4, 0xffffffff ;  /* 0xffffffff04050836 */ /* 0x000fc80000000000 */
[----:B0-----:R-:W-:-:S06]  /*0120*/  @P0 IMAD.WIDE.U32 R6, R5, 0x4, R6 ;  /* 0x0000000405060825 */ /* 0x001fcc00078e0006 */
[----:B---3--:R-:W2:Y:S01]  /*0130*/  @P0 LDG.E R6, desc[UR6][R6.64] ;  /* 0x0000000606060981 */ /* 0x008ea2000c1e1900 */
[----:B------:R-:W-:Y:S02]  /*0140*/  MOV R4, 0x400 ;  /* 0x0000040000047802 */ /* 0x000fe40000000f00 */
[----:B------:R-:W-:Y:S01]  /*0150*/  ISETP.GT.U32.AND P1, PT, R13, 0x8, PT ;  /* 0x000000080d00780c */ /* 0x000fe20003f24070 */
[----:B------:R-:W0:Y:S03]  /*0160*/  S2R R5, SR_CgaCtaId ;  /* 0x0000000000057919 */ /* 0x000e260000008800 */
[----:B------:R-:W-:-:S04]  /*0170*/  ISETP.GT.U32.OR P1, PT, R0, 0x7, P1 ;  /* 0x000000070000780c */ /* 0x000fc80000f24470 */
[----:B------:R-:W-:Y:S02]  /*0180*/  ISETP.EQ.OR P1, PT, R13, RZ, P1 ;  /* 0x000000ff0d00720c */ /* 0x000fe40000f22670 */
[----:B0-----:R-:W-:-:S05]  /*0190*/  LEA R4, R5, R4, 0x18 ;  /* 0x0000000405047211 */ /* 0x001fca00078ec0ff */
[----:B------:R-:W-:-:S04]  /*01a0*/  IMAD R4, R11, 0x58, R4 ;  /* 0x000000580b047824 */ /* 0x000fc800078e0204 */
[----:B------:R-:W-:Y:S01]  /*01b0*/  IMAD R4, R13, 0x8, R4 ;  /* 0x000000080d047824 */ /* 0x000fe200078e0204 */
[----:B--2---:R-:W0:Y:S04]  /*01c0*/  @P0 F2F.F64.F32 R8, R6 ;  /* 0x0000000600080310 */ /* 0x004e280000201800 */
[----:B0-----:R0:W-:Y:S04]  /*01d0*/  @P0 STS.64 [R4], R8 ;  /* 0x0000000804000388 */ /* 0x0011e80000000a00 */
[----:B------:R0:W-:Y:S01]  /*01e0*/  @!P0 STS.64 [R4], RZ ;  /* 0x000000ff04008388 */ /* 0x0001e20000000a00 */
[----:B------:R-:W-:Y:S06]  /*01f0*/  BAR.SYNC.DEFER_BLOCKING 0x0 ;  /* 0x0000000000007b1d */ /* 0x000fec0000010000 */
[----:B------:R-:W-:Y:S05]  /*0200*/  @P1 EXIT ;  /* 0x000000000000194d */ /* 0x000fea0003800000 */
[----:B------:R-:W1:Y:S01]  /*0210*/  LDS.64 R6, [R4+-0x60] ;  /* 0xffffa00004067984 */ /* 0x000e620000000a00 */
[----:B------:R-:W-:Y:S01]  /*0220*/  IMAD.MOV.U32 R5, RZ, RZ, 0x41100000 ;  /* 0x41100000ff057424 */ /* 0x000fe200078e00ff */
[----:B------:R-:W-:Y:S02]  /*0230*/  BSSY.RECONVERGENT B1, `(.L_x_30) ;  /* 0x000002e000017945 */ /* 0x000fe40003800200 */
[----:B0-----:R-:W0:Y:S04]  /*0240*/  LDS.64 R8, [R4+-0x58] ;  /* 0xffffa80004087984 */ /* 0x001e280000000a00 */
[----:B------:R-:W2:Y:S04]  /*0250*/  LDS.64 R12, [R4+-0x50] ;  /* 0xffffb000040c7984 */ /* 0x000ea80000000a00 */
[----:B------:R-:W3:Y:S04]  /*0260*/  LDS.64 R14, [R4+-0x8] ;  /* 0xfffff800040e7984 */ /* 0x000ee80000000a00 */
[----:B------:R-:W4:Y:S01]  /*0270*/  LDS.64 R16, [R4] ;  /* 0x0000000004107984 */ /* 0x000f220000000a00 */
        /* <DEDUP_REMOVED lines=14> */
[----:B------:R-:W1:Y:S09]  /*0360*/  LDS.64 R16, [R4+0x50] ;  /* 0x0000500004107984 */ /* 0x000e720000000a00 */
[----:B------:R-:W2:Y:S08]  /*0370*/  F2F.F32.F64 R6, R6 ;  /* 0x0000000600067310 */ /* 0x000eb00000301000 */
[----:B--2---:R-:W0:Y:S02]  /*0380*/  F2F.F64.F32 R8, R6 ;  /* 0x0000000600087310 */ /* 0x004e240000201800 */
[----:B0-----:R-:W-:Y:S01]  /*0390*/  DADD R8, R14, R8 ;  /* 0x000000000e087229 */ /* 0x001fe20000000008 */
[----:B------:R-:W0:Y:S09]  /*03a0*/  LDS.64 R14, [R4+0x58] ;  /* 0x00005800040e7984 */ /* 0x000e320000000a00 */
[----:B------:R-:W2:Y:S08]  /*03b0*/  F2F.F32.F64 R8, R8 ;  /* 0x0000000800087310 */ /* 0x000eb00000301000 */
[----:B--2---:R2:W1:Y:S02]  /*03c0*/  F2F.F64.F32 R10, R8 ;  /* 0x00000008000a7310 */ /* 0x0044640000201800 */
[----:B--2---:R-:W-:-:S04]  /*03d0*/  IMAD.MOV.U32 R8, RZ, RZ, 0x3de38e39 ;  /* 0x3de38e39ff087424 */ /* 0x004fc800078e00ff */
[----:B------:R-:W-:Y:S01]  /*03e0*/  FFMA R5, R8, -R5, 1 ;  /* 0x3f80000008057423 */ /* 0x000fe20000000805 */
[----:B-1----:R-:W-:-:S03]  /*03f0*/  DADD R10, R16, R10 ;  /* 0x00000000100a7229 */ /* 0x002fc6000000000a */
[----:B------:R-:W-:Y:S01]  /*0400*/  FFMA R5, R5, R8, 0.11111111193895339966 ;  /* 0x3de38e3905057423 */ /* 0x000fe20000000008 */
[----:B------:R-:W1:Y:S06]  /*0410*/  LDS.64 R16, [R4+0x60] ;  /* 0x0000600004107984 */ /* 0x000e6c0000000a00 */
[----:B------:R-:W2:Y:S08]  /*0420*/  F2F.F32.F64 R10, R10 ;  /* 0x0000000a000a7310 */ /* 0x000eb00000301000 */
[----:B--2---:R-:W0:Y:S02]  /*0430*/  F2F.F64.F32 R12, R10 ;  /* 0x0000000a000c7310 */ /* 0x004e240000201800 */
        /* <DEDUP_REMOVED lines=11> */
[----:B------:R-:W-:Y:S05]  /*04f0*/  CALL.REL.NOINC `($__internal_2_$__cuda_sm3x_div_rn_noftz_f32_slowpath) ;  /* 0x00000000002c7944 */ /* 0x000fea0003c00000 */
[----:B------:R-:W-:-:S07]  /*0500*/  IMAD.MOV.U32 R5, RZ, RZ, R6 ;  /* 0x000000ffff057224 */ /* 0x000fce00078e0006 */
.L_x_31:
[----:B------:R-:W-:Y:S05]  /*0510*/  BSYNC.RECONVERGENT B1 ;  /* 0x0000000000017941 */ /* 0x000fea0003800200 */
.L_x_30:
[----:B------:R-:W0:Y:S01]  /*0520*/  LDCU UR8, c[0x0][0x390] ;  /* 0x00007200ff0877ac */ /* 0x000e220008000800 */
[----:B------:R-:W1:Y:S01]  /*0530*/  LDCU.64 UR4, c[0x0][0x388] ;  /* 0x00007100ff0477ac */ /* 0x000e620008000a00 */
[----:B0-----:R-:W-:-:S05]  /*0540*/  IMAD R3, R3, UR8, RZ ;  /* 0x0000000803037c24 */ /* 0x001fca000f8e02ff */
[----:B------:R-:W-:-:S04]  /*0550*/  IADD3 R0, P0, PT, R2, R3, RZ ;  /* 0x0000000302007210 */ /* 0x000fc80007f1e0ff */
[----:B------:R-:W-:Y:S02]  /*0560*/  LEA.HI.X.SX32 R3, R3, RZ, 0x1, P0 ;  /* 0x000000ff03037211 */ /* 0x000fe400000f0eff */
[----:B-1----:R-:W-:-:S04]  /*0570*/  LEA R2, P0, R0, UR4, 0x2 ;  /* 0x0000000400027c11 */ /* 0x002fc8000f8010ff */
[----:B------:R-:W-:-:S05]  /*0580*/  LEA.HI.X R3, R0, UR5, R3, 0x2, P0 ;  /* 0x0000000500037c11 */ /* 0x000fca00080f1403 */
[----:B------:R-:W-:Y:S01]  /*0590*/  STG.E desc[UR6][R2.64+-0x4], R5 ;  /* 0xfffffc0502007986 */ /* 0x000fe2000c101906 */
[----:B------:R-:W-:Y:S05]  /*05a0*/  EXIT ;  /* 0x000000000000794d */ /* 0x000fea0003800000 */
        .weak           $__internal_2_$__cuda_sm3x_div_rn_noftz_f32_slowpath
        .type           $__internal_2_$__cuda_sm3x_div_rn_noftz_f32_slowpath,@function
        .size           $__internal_2_$__cuda_sm3x_div_rn_noftz_f32_slowpath,(.L_x_62 - $__internal_2_$__cuda_sm3x_div_rn_noftz_f32_slowpath)
$__internal_2_$__cuda_sm3x_div_rn_noftz_f32_slowpath:
        /* <DEDUP_REMOVED lines=28> */
.L_x_34:
[----:B------:R-:W-:Y:S05]  /*0770*/  BSYNC.RELIABLE B2 ;  /* 0x0000000000027941 */ /* 0x000fea0003800100 */
.L_x_33:
        /* <DEDUP_REMOVED lines=28> */
[CC--:B------:R-:W-:Y:S01]  /*0940*/  FFMA.RZ R0, R11.reuse, R9.reuse, R8 ;  /* 0x000000090b007223 */ /* 0x0c0fe2000000c008 */
[----:B------:R-:W-:Y:S01]  /*0950*/  IMAD.MOV R7, RZ, RZ, -R10 ;  /* 0x000000ffff077224 */ /* 0x000fe200078e0a0a */
[C---:B------:R-:W-:Y:S02]  /*0960*/  ISETP.NE.AND P2, PT, R10.reuse, RZ, PT ;  /* 0x000000ff0a00720c */ /* 0x040fe40003f45270 */
[----:B------:R-:W-:Y:S02]  /*0970*/  ISETP.NE.AND P1, PT, R10, RZ, PT ;  /* 0x000000ff0a00720c */ /* 0x000fe40003f25270 */
[----:B------:R-:W-:Y:S01]  /*0980*/  LOP3.LUT R5, R0, 0x7fffff, RZ, 0xc0, !PT ;  /* 0x007fffff00057812 */ /* 0x000fe200078ec0ff */
[CCC-:B------:R-:W-:Y:S01]  /*0990*/  FFMA.RP R0, R11.reuse, R9.reuse, R8.reuse ;  /* 0x000000090b007223 */ /* 0x1c0fe20000008008 */
[----:B------:R-:W-:Y:S01]  /*09a0*/  FFMA.RM R11, R11, R9, R8 ;  /* 0x000000090b0b7223 */ /* 0x000fe20000004008 */
[----:B------:R-:W-:Y:S01]  /*09b0*/  VIADD R8, R10, 0x20 ;  /* 0x000000200a087836 */ /* 0x000fe20000000000 */
[----:B------:R-:W-:-:S03]  /*09c0*/  LOP3.LUT R5, R5, 0x800000, RZ, 0xfc, !PT ;  /* 0x0080000005057812 */ /* 0x000fc600078efcff */
        /* <DEDUP_REMOVED lines=13> */
.L_x_41:
[----:B------:R-:W-:-:S04]  /*0aa0*/  LOP3.LUT R6, R6, 0x80000000, RZ, 0xc0, !PT ;  /* 0x8000000006067812 */ /* 0x000fc800078ec0ff */
[----:B------:R-:W-:Y:S01]  /*0ab0*/  LOP3.LUT R6, R6, 0x7f800000, RZ, 0xfc, !PT ;  /* 0x7f80000006067812 */ /* 0x000fe200078efcff */
[----:B------:R-:W-:Y:S06]  /*0ac0*/  BRA `(.L_x_42) ;  /* 0x0000000000047947 */ /* 0x000fec0003800000 */
.L_x_40:
[----:B------:R-:W-:-:S07]  /*0ad0*/  IMAD R6, R7, 0x800000, R6 ;  /* 0x0080000007067824 */ /* 0x000fce00078e0206 */
.L_x_42:
[----:B------:R-:W-:Y:S05]  /*0ae0*/  BSYNC.RECONVERGENT B2 ;  /* 0x0000000000027941 */ /* 0x000fea0003800200 */
.L_x_39:
[----:B------:R-:W-:Y:S05]  /*0af0*/  BRA `(.L_x_43) ;  /* 0x0000000000207947 */ /* 0x000fea0003800000 */
.L_x_38:
[----:B------:R-:W-:-:S04]  /*0b00*/  LOP3.LUT R6, R7, 0x80000000, R6, 0x48, !PT ;  /* 0x8000000007067812 */ /* 0x000fc800078e4806 */
[----:B------:R-:W-:Y:S01]  /*0b10*/  LOP3.LUT R6, R6, 0x7f800000, RZ, 0xfc, !PT ;  /* 0x7f80000006067812 */ /* 0x000fe200078efcff */
[----:B------:R-:W-:Y:S06]  /*0b20*/  BRA `(.L_x_43) ;  /* 0x0000000000147947 */ /* 0x000fec0003800000 */
.L_x_37:
[----:B------:R-:W-:Y:S01]  /*0b30*/  LOP3.LUT R6, R7, 0x80000000, R6, 0x48, !PT ;  /* 0x8000000007067812 */ /* 0x000fe200078e4806 */
[----:B------:R-:W-:Y:S06]  /*0b40*/  BRA `(.L_x_43) ;  /* 0x00000000000c7947 */ /* 0x000fec0003800000 */
.L_x_36:
[----:B------:R-:W0:Y:S01]  /*0b50*/  MUFU.RSQ R6, -QNAN ;  /* 0xffc0000000067908 */ /* 0x000e220000001400 */
[----:B------:R-:W-:Y:S05]  /*0b60*/  BRA `(.L_x_43) ;  /* 0x0000000000047947 */ /* 0x000fea0003800000 */
.L_x_35:
[----:B------:R-:W-:-:S07]  /*0b70*/  FADD.FTZ R6, R0, 9 ;  /* 0x4110000000067421 */ /* 0x000fce0000010000 */
.L_x_43:
[----:B------:R-:W-:Y:S05]  /*0b80*/  BSYNC.RECONVERGENT B0 ;  /* 0x0000000000007941 */ /* 0x000fea0003800200 */
.L_x_32:
[----:B------:R-:W-:-:S04]  /*0b90*/  IMAD.MOV.U32 R5, RZ, RZ, 0x0 ;  /* 0x00000000ff057424 */ /* 0x000fc800078e00ff */
[----:B0-----:R-:W-:Y:S05]  /*0ba0*/  RET.REL.NODEC R4 `(_Z12kernel2D_optPKfPfi) ;  /* 0xfffffff404147950 */ /* 0x001fea0003c3ffff */
.L_x_44:
        /* <DEDUP_REMOVED lines=13> */
.L_x_62:


//--------------------- .text._Z14kernel2D_basicPKfPfi --------------------------
	.section	.text._Z14kernel2D_basicPKfPfi,"ax",@progbits
	.align	128
        .global         _Z14kernel2D_basicPKfPfi
        .type           _Z14kernel2D_basicPKfPfi,@function
        .size           _Z14kernel2D_basicPKfPfi,(.L_x_63 - _Z14kernel2D_basicPKfPfi)
        .other          _Z14kernel2D_basicPKfPfi,@"STO_CUDA_ENTRY STV_DEFAULT"
_Z14kernel2D_basicPKfPfi:
.text._Z14kernel2D_basicPKfPfi:
[----:B------:R-:W-:Y:S01]  /*0000*/  LDC R1, c[0x0][0x37c] ;  /* 0x0000df00ff017b82 */ /* 0x000fe20000000800 */
[----:B------:R-:W0:Y:S07]  /*0010*/  S2R R0, SR_TID.X ;  /* 0x0000000000007919 */ /* 0x000e2e0000002100 */
[----:B------:R-:W0:Y:S01]  /*0020*/  S2UR UR4, SR_CTAID.X ;  /* 0x00000000000479c3 */ /* 0x000e220000002500 */
[----:B------:R-:W1:Y:S01]  /*0030*/  LDCU UR8, c[0x0][0x390] ;  /* 0x00007200ff0877ac */ /* 0x000e620008000800 */
[----:B------:R-:W2:Y:S01]  /*0040*/  S2R R3, SR_TID.Y ;  /* 0x0000000000037919 */ /* 0x000ea20000002200 */
[----:B------:R-:W3:Y:S05]  /*0050*/  LDCU.64 UR6, c[0x0][0x358] ;  /* 0x00006b00ff0677ac */ /* 0x000eea0008000a00 */
[----:B------:R-:W0:Y:S08]  /*0060*/  LDC R9, c[0x0][0x360] ;  /* 0x0000d800ff097b82 */ /* 0x000e300000000800 */
[----:B------:R-:W2:Y:S08]  /*0070*/  S2UR UR5, SR_CTAID.Y ;  /* 0x00000000000579c3 */ /* 0x000eb00000002600 */
[----:B------:R-:W2:Y:S01]  /*0080*/  LDC R2, c[0x0][0x364] ;  /* 0x0000d900ff027b82 */ /* 0x000ea20000000800 */
[----:B0-----:R-:W-:-:S04]  /*0090*/  IMAD R9, R9, UR4, R0 ;  /* 0x0000000409097c24 */ /* 0x001fc8000f8e0200 */
[C---:B------:R-:W-:Y:S01]  /*00a0*/  VIADD R0, R9.reuse, 0xffffffff ;  /* 0xffffffff09007836 */ /* 0x040fe20000000000 */
[----:B-1----:R-:W-:-:S04]  /*00b0*/  ISETP.GT.AND P1, PT, R9, UR8, PT ;  /* 0x0000000809007c0c */ /* 0x002fc8000bf24270 */
[----:B------:R-:W-:Y:S01]  /*00c0*/  ISETP.GT.AND P1, PT, R9, RZ, !P1 ;  /* 0x000000ff0900720c */ /* 0x000fe20004f24270 */
[----:B--2---:R-:W-:Y:S01]  /*00d0*/  IMAD R2, R2, UR5, R3 ;  /* 0x0000000502027c24 */ /* 0x004fe2000f8e0203 */
[----:B------:R-:W0:Y:S01]  /*00e0*/  LDCU.64 UR4, c[0x0][0x380] ;  /* 0x00007000ff0477ac */ /* 0x000e220008000a00 */
[----:B------:R-:W-:-:S03]  /*00f0*/  IMAD R3, R0, UR8, RZ ;  /* 0x0000000800037c24 */ /* 0x000fc6000f8e02ff */
[C---:B------:R-:W-:Y:S02]  /*0100*/  ISETP.GE.OR P4, PT, R2.reuse, UR8, !P1 ;  /* 0x0000000802007c0c */ /* 0x040fe4000cf86670 */
[C---:B------:R-:W-:Y:S02]  /*0110*/  ISETP.GT.AND P2, PT, R2.reuse, UR8, PT ;  /* 0x0000000802007c0c */ /* 0x040fe4000bf44270 */
[C---:B------:R-:W-:Y:S02]  /*0120*/  IADD3 R0, P3, PT, R2.reuse, R3, RZ ;  /* 0x0000000302007210 */ /* 0x040fe40007f7e0ff */
[----:B------:R-:W-:Y:S02]  /*0130*/  ISETP.NE.AND P2, PT, R2, RZ, !P2 ;  /* 0x000000ff0200720c */ /* 0x000fe40005745270 */
[----:B------:R-:W-:Y:S02]  /*0140*/  LEA.HI.X.SX32 R5, R3, RZ, 0x1, P3 ;  /* 0x000000ff03057211 */ /* 0x000fe400018f0eff */
[----:B------:R-:W-:-:S03]  /*0150*/  PLOP3.LUT P0, PT, P1, P2, PT, 0x80, 0x8 ;  /* 0x000000000008781c */ /* 0x000fc60000f05070 */
[----:B------:R-:W1:Y:S01]  /*0160*/  @!P4 LDC.64 R6, c[0x0][0x380] ;  /* 0x0000e000ff06cb82 */ /* 0x000e620000000a00 */
[----:B0-----:R-:W-:Y:S01]  /*0170*/  LEA R4, P3, R0, UR4, 0x2 ;  /* 0x0000000400047c11 */ /* 0x001fe2000f8610ff */
[----:B------:R-:W-:-:S03]  /*0180*/  @!P4 IMAD.IADD R3, R2, 0x1, R3 ;  /* 0x000000010203c824 */ /* 0x000fc600078e0203 */
[----:B------:R-:W-:-:S05]  /*0190*/  LEA.HI.X R5, R0, UR5, R5, 0x2, P3 ;  /* 0x0000000500057c11 */ /* 0x000fca00098f1405 */
[----:B---3--:R-:W2:Y:S01]  /*01a0*/  @P0 LDG.E R10, desc[UR6][R4.64+-0x4] ;  /* 0xfffffc06040a0981 */ /* 0x008ea2000c1e1900 */
[----:B-1----:R-:W-:-:S06]  /*01b0*/  @!P4 IMAD.WIDE R6, R3, 0x4, R6 ;  /* 0x000000040306c825 */ /* 0x002fcc00078e0206 */
[----:B------:R0:W3:Y:S01]  /*01c0*/  @!P4 LDG.E R6, desc[UR6][R6.64] ;  /* 0x000000060606c981 */ /* 0x0000e2000c1e1900 */
[C---:B------:R-:W-:Y:S01]  /*01d0*/  ISETP.GE.AND P3, PT, R9.reuse, UR8, PT ;  /* 0x0000000809007c0c */ /* 0x040fe2000bf66270 */
[C---:B------:R-:W-:Y:S02]  /*01e0*/  VIADD R0, R9.reuse, 0x1 ;  /* 0x0000000109007836 */ /* 0x040fe40000000000 */
[----:B------:R-:W-:Y:S01]  /*01f0*/  IMAD.MOV.U32 R15, RZ, RZ, RZ ;  /* 0x000000ffff0f7224 */ /* 0x000fe200078e00ff */
[C---:B------:R-:W-:Y:S01]  /*0200*/  ISETP.GT.AND P3, PT, R9.reuse, -0x1, !P3 ;  /* 0xffffffff0900780c */ /* 0x040fe20005f64270 */
[----:B------:R-:W-:Y:S02]  /*0210*/  IMAD R3, R9, UR8, RZ ;  /* 0x0000000809037c24 */ /* 0x000fe4000f8e02ff */
[C---:B------:R-:W-:Y:S01]  /*0220*/  VIADD R14, R2.reuse, 0x1 ;  /* 0x00000001020e7836 */ /* 0x040fe20000000000 */
[C---:B------:R-:W-:Y:S01]  /*0230*/  ISETP.GE.OR P6, PT, R2.reuse, UR8, !P3 ;  /* 0x0000000802007c0c */ /* 0x040fe2000dfc6670 */
[----:B------:R-:W-:Y:S01]  /*0240*/  VIADD R21, R3, UR8 ;  /* 0x0000000803157c36 */ /* 0x000fe20008000000 */
[----:B------:R-:W-:-:S02]  /*0250*/  IADD3 R8, P5, PT, R2, R3, RZ ;  /* 0x0000000302087210 */ /* 0x000fc40007fbe0ff */
[----:B------:R-:W-:Y:S02]  /*0260*/  ISETP.GE.OR P1, PT, R14, UR8, !P1 ;  /* 0x000000080e007c0c */ /* 0x000fe4000cf26670 */
[----:B------:R-:W-:-:S07]  /*0270*/  LEA.HI.X.SX32 R11, R3, RZ, 0x1, P5 ;  /* 0x000000ff030b7211 */ /* 0x000fce00028f0eff */
[----:B------:R-:W1:Y:S01]  /*0280*/  @!P6 LDC.64 R16, c[0x0][0x380] ;  /* 0x0000e000ff10eb82 */ /* 0x000e620000000a00 */
[----:B------:R-:W-:-:S03]  /*0290*/  @!P6 IMAD.IADD R19, R2, 0x1, R3 ;  /* 0x000000010213e824 */ /* 0x000fc600078e0203 */
[----:B------:R-:W4:Y:S01]  /*02a0*/  @!P1 LDG.E R4, desc[UR6][R4.64+0x4] ;  /* 0x0000040604049981 */ /* 0x000f22000c1e1900 */
[----:B-1----:R-:W-:-:S06]  /*02b0*/  @!P6 IMAD.WIDE R16, R19, 0x4, R16 ;  /* 0x000000041310e825 */ /* 0x002fcc00078e0210 */
[----:B------:R-:W4:Y:S01]  /*02c0*/  @!P6 LDG.E R16, desc[UR6][R16.64] ;  /* 0x000000061010e981 */ /* 0x000f22000c1e1900 */
[----:B--2---:R-:W-:Y:S01]  /*02d0*/  @P0 FADD R15, RZ, R10 ;  /* 0x0000000aff0f0221 */ /* 0x004fe20000000000 */
[----:B------:R-:W-:Y:S02]  /*02e0*/  ISETP.GE.AND P0, PT, R0, UR8, PT ;  /* 0x0000000800007c0c */ /* 0x000fe4000bf06270 */
[C---:B------:R-:W-:Y:S02]  /*02f0*/  LEA R10, P5, R8.reuse, UR4, 0x2 ;  /* 0x00000004080a7c11 */ /* 0x040fe4000f8a10ff */
[----:B------:R-:W-:Y:S02]  /*0300*/  ISETP.GT.AND P0, PT, R9, -0x2, !P0 ;  /* 0xfffffffe0900780c */ /* 0x000fe40004704270 */
[----:B------:R-:W-:Y:S02]  /*0310*/  LEA.HI.X R11, R8, UR5, R11, 0x2, P5 ;  /* 0x00000005080b7c11 */ /* 0x000fe4000a8f140b */
[----:B------:R-:W-:-:S04]  /*0320*/  IADD3 R0, P5, PT, R2, R21, RZ ;  /* 0x0000001502007210 */ /* 0x000fc80007fbe0ff */
[----:B0-----:R-:W-:Y:S01]  /*0330*/  LEA.HI.X.SX32 R7, R21, RZ, 0x1, P5 ;  /* 0x000000ff15077211 */ /* 0x001fe200028f0eff */
[----:B---3--:R-:W-:Y:S01]  /*0340*/  @!P4 FADD R15, R15, R6 ;  /* 0x000000060f0fc221 */ /* 0x008fe20000000000 */
[----:B------:R-:W-:Y:S02]  /*0350*/  ISETP.GE.OR P4, PT, R2, UR8, !P0 ;  /* 0x0000000802007c0c */ /* 0x000fe4000c786670 */
[----:B------:R-:W-:-:S04]  /*0360*/  LEA R6, P5, R0, UR4, 0x2 ;  /* 0x0000000400067c11 */ /* 0x000fc8000f8a10ff */
[----:B------:R-:W-:Y:S02]  /*0370*/  LEA.HI.X R7, R0, UR5, R7, 0x2, P5 ;  /* 0x0000000500077c11 */ /* 0x000fe4000a8f1407 */
[----:B------:R-:W-:Y:S02]  /*0380*/  PLOP3.LUT P5, PT, P3, P2, PT, 0x80, 0x8 ;  /* 0x000000000008781c */ /* 0x000fe40001fa5070 */
[----:B------:R-:W-:-:S03]  /*0390*/  ISETP.GE.OR P3, PT, R14, UR8, !P3 ;  /* 0x000000080e007c0c */ /* 0x000fc6000df66670 */
[----:B------:R-:W0:Y:S01]  /*03a0*/  @!P4 LDC.64 R12, c[0x0][0x380] ;  /* 0x0000e000ff0ccb82 */ /* 0x000e220000000a00 */
[----:B------:R-:W-:Y:S02]  /*03b0*/  PLOP3.LUT P2, PT, P0, P2, PT, 0x80, 0x8 ;  /* 0x000000000008781c */ /* 0x000fe40000745070 */
[----:B------:R-:W-:Y:S01]  /*03c0*/  ISETP.GE.OR P0, PT, R14, UR8, !P0 ;  /* 0x000000080e007c0c */ /* 0x000fe2000c706670 */
[----:B------:R-:W-:-:S04]  /*03d0*/  @!P4 IMAD.IADD R21, R2, 0x1, R21 ;  /* 0x000000010215c824 */ /* 0x000fc800078e0215 */
[----:B------:R-:W2:Y:S04]  /*03e0*/  @P5 LDG.E R0, desc[UR6][R10.64+-0x4] ;  /* 0xfffffc060a005981 */ /* 0x000ea8000c1e1900 */
[----:B------:R-:W3:Y:S04]  /*03f0*/  @!P3 LDG.E R8, desc[UR6][R10.64+0x4] ;  /* 0x000004060a08b981 */ /* 0x000ee8000c1e1900 */
[----:B------:R1:W5:Y:S04]  /*0400*/  @P2 LDG.E R14, desc[UR6][R6.64+-0x4] ;  /* 0xfffffc06060e2981 */ /* 0x000368000c1e1900 */
[----:B------:R1:W5:Y:S01]  /*0410*/  @!P0 LDG.E R18, desc[UR6][R6.64+0x4] ;  /* 0x0000040606128981 */ /* 0x000362000c1e1900 */
[----:B0-----:R-:W-:-:S06]  /*0420*/  @!P4 IMAD.WIDE R12, R21, 0x4, R12 ;  /* 0x00000004150cc825 */ /* 0x001fcc00078e020c */
[----:B------:R1:W5:Y:S01]  /*0430*/  @!P4 LDG.E R12, desc[UR6][R12.64] ;  /* 0x000000060c0cc981 */ /* 0x000362000c1e1900 */
[----:B------:R-:W-:Y:S01]  /*0440*/  VIMNMX R9, PT, PT, R9, R2, !PT ;  /* 0x0000000209097248 */ /* 0x000fe20007fe0100 */
[----:B----4-:R-:W-:-:S03]  /*0450*/  @!P1 FADD R15, R15, R4 ;  /* 0x000000040f0f9221 */ /* 0x010fc60000000000 */
[----:B------:R-:W-:Y:S01]  /*0460*/  ISETP.GE.AND P1, PT, R9, UR8, PT ;  /* 0x0000000809007c0c */ /* 0x000fe2000bf26270 */
[----:B--2---:R-:W-:-:S04]  /*0470*/  @P5 FADD R15, R15, R0 ;  /* 0x000000000f0f5221 */ /* 0x004fc80000000000 */
[----:B------:R-:W-:-:S04]  /*0480*/  @!P6 FADD R15, R15, R16 ;  /* 0x000000100f0fe221 */ /* 0x000fc80000000000 */
[----:B---3--:R-:W-:-:S04]  /*0490*/  @!P3 FADD R15, R15, R8 ;  /* 0x000000080f0fb221 */ /* 0x008fc80000000000 */
[----:B-1----:R-:W-:Y:S05]  /*04a0*/  @P1 EXIT ;  /* 0x000000000000194d */ /* 0x002fea0003800000 */
[----:B-----5:R-:W-:Y:S01]  /*04b0*/  @P2 FADD R15, R15, R14 ;  /* 0x0000000e0f0f2221 */ /* 0x020fe20000000000 */
[----:B------:R-:W-:Y:S01]  /*04c0*/  IMAD.MOV.U32 R5, RZ, RZ, 0x3de38e39 ;  /* 0x3de38e39ff057424 */ /* 0x000fe200078e00ff */
[----:B------:R-:W-:Y:S01]  /*04d0*/  BSSY.RECONVERGENT B1, `(.L_x_45) ;  /* 0x000000f000017945 */ /* 0x000fe20003800200 */
[----:B------:R-:W-:Y:S02]  /*04e0*/  IMAD.MOV.U32 R0, RZ, RZ, 0x41100000 ;  /* 0x41100000ff007424 */ /* 0x000fe400078e00ff */
[----:B------:R-:W-:Y:S02]  /*04f0*/  @!P4 FADD R15, R15, R12 ;  /* 0x0000000c0f0fc221 */ /* 0x000fe40000000000 */
[----:B------:R-:W-:Y:S02]  /*0500*/  FFMA R0, R5, -R0, 1 ;  /* 0x3f80000005007423 */ /* 0x000fe40000000800 */
[----:B------:R-:W-:Y:S02]  /*0510*/  @!P0 FADD R15, R15, R18 ;  /* 0x000000120f0f8221 */ /* 0x000fe40000000000 */
[----:B------:R-:W-:-:S02]  /*0520*/  FFMA R0, R0, R5, 0.11111111193895339966 ;  /* 0x3de38e3900007423 */ /* 0x000fc40000000005 */
[----:B------:R-:W0:Y:S02]  /*0530*/  FCHK P0, R15, 9 ;  /* 0x411000000f007902 */ /* 0x000e240000000000 */
[----:B------:R-:W-:-:S04]  /*0540*/  FFMA R4, R0, R15, RZ ;  /* 0x0000000f00047223 */ /* 0x000fc800000000ff */
[----:B------:R-:W-:-:S04]  /*0550*/  FFMA R5, R4, -9, R15 ;  /* 0xc110000004057823 */ /* 0x000fc8000000000f */
[----:B------:R-:W-:Y:S01]  /*0560*/  FFMA R7, R0, R5, R4 ;  /* 0x0000000500077223 */ /* 0x000fe20000000004 */
[----:B0-----:R-:W-:Y:S06]  /*0570*/  @!P0 BRA `(.L_x_46) ;  /* 0x0000000000108947 */ /* 0x001fec0003800000 */
[----:B------:R-:W-:Y:S01]  /*0580*/  IMAD.MOV.U32 R0, RZ, RZ, R15 ;  /* 0x000000ffff007224 */ /* 0x000fe200078e000f */
[----:B------:R-:W-:-:S07]  /*0590*/  MOV R4, 0x5b0 ;  /* 0x000005b000047802 */ /* 0x000fce0000000f00 */
[----:B------:R-:W-:Y:S05]  /*05a0*/  CALL.REL.NOINC `($__internal_3_$__cuda_sm3x_div_rn_noftz_f32_slowpath) ;  /* 0x00000000001c7944 */ /* 0x000fea0003c00000 */
[----:B------:R-:W-:-:S07]  /*05b0*/  IMAD.MOV.U32 R7, RZ, RZ, R8 ;  /* 0x000000ffff077224 */ /* 0x000fce00078e0008 */
.L_x_46:
[----:B------:R-:W-:Y:S05]  /*05c0*/  BSYNC.RECONVERGENT B1 ;  /* 0x0000000000017941 */ /* 0x000fea0003800200 */
.L_x_45:
[----:B------:R-:W0:Y:S01]  /*05d0*/  LDC.64 R4, c[0x0][0x388] ;  /* 0x0000e200ff047b82 */ /* 0x000e220000000a00 */
[----:B------:R-:W-:-:S04]  /*05e0*/  IMAD.IADD R3, R2, 0x1, R3 ;  /* 0x0000000102037824 */ /* 0x000fc800078e0203 */
[----:B0-----:R-:W-:-:S05]  /*05f0*/  IMAD.WIDE R2, R3, 0x4, R4 ;  /* 0x0000000403027825 */ /* 0x001fca00078e0204 */
[----:B------:R-:W-:Y:S01]  /*0600*/  STG.E desc[UR6][R2.64], R7 ;  /* 0x0000000702007986 */ /* 0x000fe2000c101906 */
[----:B------:R-:W-:Y:S05]  /*0610*/  EXIT ;  /* 0x000000000000794d */ /* 0x000fea0003800000 */
        .weak           $__internal_3_$__cuda_sm3x_div_rn_noftz_f32_slowpath
        .type           $__internal_3_$__cuda_sm3x_div_rn_noftz_f32_slowpath,@function
        .size           $__internal_3_$__cuda_sm3x_div_rn_noftz_f32_slowpath,(.L_x_63 - $__internal_3_$__cuda_sm3x_div_rn_noftz_f32_slowpath)
$__internal_3_$__cuda_sm3x_div_rn_noftz_f32_slowpath:
[----:B------:R-:W-:Y:S01]  /*0620*/  SHF.R.U32.HI R5, RZ, 0x17, R0 ;  /* 0x00000017ff057819 */ /* 0x000fe20000011600 */
[----:B------:R-:W-:Y:S04]  /*0630*/  BSSY.RECONVERGENT B0, `(.L_x_47) ;  /* 0x000005b000007945 */ /* 0x000fe80003800200 */
[----:B------:R-:W-:Y:S01]  /*0640*/  BSSY.RELIABLE B2, `(.L_x_48) ;  /* 0x0000019000027945 */ /* 0x000fe20003800100 */
        /* <DEDUP_REMOVED lines=24> */
.L_x_49:
[----:B------:R-:W-:Y:S05]  /*07d0*/  BSYNC.RELIABLE B2 ;  /* 0x0000000000027941 */ /* 0x000fea0003800100 */
.L_x_48:
        /* <DEDUP_REMOVED lines=29> */
[C---:B------:R-:W-:Y:S01]  /*09b0*/  VIADD R6, R11.reuse, 0x20 ;  /* 0x000000200b067836 */ /* 0x040fe20000000000 */
[C---:B------:R-:W-:Y:S02]  /*09c0*/  ISETP.NE.AND P2, PT, R11.reuse, RZ, PT ;  /* 0x000000ff0b00720c */ /* 0x040fe40003f45270 */
[----:B------:R-:W-:Y:S02]  /*09d0*/  ISETP.NE.AND P1, PT, R11, RZ, PT ;  /* 0x000000ff0b00720c */ /* 0x000fe40003f25270 */
[----:B------:R-:W-:Y:S01]  /*09e0*/  LOP3.LUT R5, R0, 0x7fffff, RZ, 0xc0, !PT ;  /* 0x007fffff00057812 */ /* 0x000fe200078ec0ff */
[CCC-:B------:R-:W-:Y:S01]  /*09f0*/  FFMA.RP R0, R7.reuse, R9.reuse, R10.reuse ;  /* 0x0000000907007223 */ /* 0x1c0fe2000000800a */
[----:B------:R-:W-:Y:S01]  /*0a00*/  FFMA.RM R7, R7, R9, R10 ;  /* 0x0000000907077223 */ /* 0x000fe2000000400a */
[----:B------:R-:W-:Y:S01]  /*0a10*/  IMAD.MOV R9, RZ, RZ, -R11 ;  /* 0x000000ffff097224 */ /* 0x000fe200078e0a0b */
        /* <DEDUP_REMOVED lines=14> */
.L_x_56:
[----:B------:R-:W-:-:S04]  /*0b00*/  LOP3.LUT R8, R8, 0x80000000, RZ, 0xc0, !PT ;  /* 0x8000000008087812 */ /* 0x000fc800078ec0ff */
[----:B------:R-:W-:Y:S01]  /*0b10*/  LOP3.LUT R8, R8, 0x7f800000, RZ, 0xfc, !PT ;  /* 0x7f80000008087812 */ /* 0x000fe200078efcff */
[----:B------:R-:W-:Y:S06]  /*0b20*/  BRA `(.L_x_57) ;  /* 0x0000000000047947 */ /* 0x000fec0003800000 */
.L_x_55:
[----:B------:R-:W-:-:S07]  /*0b30*/  IMAD R8, R5, 0x800000, R8 ;  /* 0x0080000005087824 */ /* 0x000fce00078e0208 */
.L_x_57:
[----:B------:R-:W-:Y:S05]  /*0b40*/  BSYNC.RECONVERGENT B2 ;  /* 0x0000000000027941 */ /* 0x000fea0003800200 */
.L_x_54:
[----:B------:R-:W-:Y:S05]  /*0b50*/  BRA `(.L_x_58) ;  /* 0x0000000000207947 */ /* 0x000fea0003800000 */
.L_x_53:
[----:B------:R-:W-:-:S04]  /*0b60*/  LOP3.LUT R0, R5, 0x80000000, R0, 0x48, !PT ;  /* 0x8000000005007812 */ /* 0x000fc800078e4800 */
[----:B------:R-:W-:Y:S01]  /*0b70*/  LOP3.LUT R8, R0, 0x7f800000, RZ, 0xfc, !PT ;  /* 0x7f80000000087812 */ /* 0x000fe200078efcff */
[----:B------:R-:W-:Y:S06]  /*0b80*/  BRA `(.L_x_58) ;  /* 0x0000000000147947 */ /* 0x000fec0003800000 */
.L_x_52:
[----:B------:R-:W-:Y:S01]  /*0b90*/  LOP3.LUT R8, R5, 0x80000000, R0, 0x48, !PT ;  /* 0x8000000005087812 */ /* 0x000fe200078e4800 */
[----:B------:R-:W-:Y:S06]  /*0ba0*/  BRA `(.L_x_58) ;  /* 0x00000000000c7947 */ /* 0x000fec0003800000 */
.L_x_51:
[----:B------:R-:W0:Y:S01]  /*0bb0*/  MUFU.RSQ R8, -QNAN ;  /* 0xffc0000000087908 */ /* 0x000e220000001400 */
[----:B------:R-:W-:Y:S05]  /*0bc0*/  BRA `(.L_x_58) ;  /* 0x0000000000047947 */ /* 0x000fea0003800000 */
.L_x_50:
[----:B------:R-:W-:-:S07]  /*0bd0*/  FADD.FTZ R8, R0, 9 ;  /* 0x4110000000087421 */ /* 0x000fce0000010000 */
.L_x_58:
[----:B------:R-:W-:Y:S05]  /*0be0*/  BSYNC.RECONVERGENT B0 ;  /* 0x0000000000007941 */ /* 0x000fea0003800200 */
.L_x_47:
[----:B------:R-:W-:-:S04]  /*0bf0*/  IMAD.MOV.U32 R5, RZ, RZ, 0x0 ;  /* 0x00000000ff057424 */ /* 0x000fc800078e00ff */
[----:B0-----:R-:W-:Y:S05]  /*0c00*/  RET.REL.NODEC R4 `(_Z14kernel2D_basicPKfPfi) ;  /* 0xfffffff004fc7950 */ /* 0x001fea0003c3ffff */
.L_x_59:
        /* <DEDUP_REMOVED lines=15> */
.L_x_63:


//--------------------- .nv.shared._Z12kernel3D_optPKfPfi --------------------------
	.section	.nv.shared._Z12kernel3D_optPKfPfi,"aw",@nobits
	.sectionflags	@""
	.align	8
.nv.shared._Z12kernel3D_optPKfPfi:
	.zero		11672


//--------------------- .nv.shared.reserved.0     --------------------------
	.section	.nv.shared.reserved.0,"aw",@nobits
	.weak		__nv_reservedSMEM_offset_0_alias
	.size		__nv_reservedSMEM_offset_0_alias, 0, 64
	.other		__nv_reservedSMEM_offset_0_alias,@"STO_CUDA_RESERVED_SHARED STV_DEFAULT"
__nv_reservedSMEM_offset_0_alias:
	.zero		0
	.zero		64


//--------------------- .nv.shared._Z12kernel2D_optPKfPfi --------------------------
	.section	.nv.shared._Z12kernel2D_optPKfPfi,"aw",@nobits
	.sectionflags	@""
	.align	8
.nv.shared._Z12kernel2D_optPKfPfi:
	.zero		1992


//--------------------- .nv.constant0._Z12kernel3D_optPKfPfi --------------------------
	.section	.nv.constant0._Z12kernel3D_optPKfPfi,"a",@progbits
	.sectionflags	@""
	.align	4
.nv.constant0._Z12kernel3D_optPKfPfi:
	.zero		916


//--------------------- .nv.constant0._Z14kernel3D_basicPKfPfi --------------------------
	.section	.nv.constant0._Z14kernel3D_basicPKfPfi,"a",@progbits
	.sectionflags	@""
	.align	4
.nv.constant0._Z14kernel3D_basicPKfPfi:
	.zero		916


//--------------------- .nv.constant0._Z12kernel2D_optPKfPfi --------------------------
	.section	.nv.constant0._Z12kernel2D_optPKfPfi,"a",@progbits
	.sectionflags	@""
	.align	4
.nv.constant0._Z12kernel2D_optPKfPfi:
	.zero		916


//--------------------- .nv.constant0._Z14kernel2D_basicPKfPfi --------------------------
	.section	.nv.constant0._Z14kernel2D_basicPKfPfi,"a",@progbits
	.sectionflags	@""
	.align	4
.nv.constant0._Z14kernel2D_basicPKfPfi:
	.zero		916


//--------------------- SYMBOLS --------------------------

	.type		.nv.reservedSmem.offset0,@object
	.size		.nv.reservedSmem.offset0,0x4
	.type		.nv.reservedSmem.cap,@object
	.size		.nv.reservedSmem.cap,0x4
